//
// Generated by NVIDIA NVVM Compiler
//
// Compiler Build ID: CL-36424714
// Cuda compilation tools, release 13.0, V13.0.88
// Based on NVVM 20.0.0
//

.version 9.0
.target sm_100
.address_size 64

	// .globl	_Z14stress_computePf
.global .align 4 .b8 __cudart_i2opi_f[24] = {65, 144, 67, 60, 153, 149, 98, 219, 192, 221, 52, 245, 209, 87, 39, 252, 41, 21, 68, 78, 110, 131, 249, 162};

.visible .entry _Z14stress_computePf(
	.param .u64 .ptr .align 1 _Z14stress_computePf_param_0
)
{
	.local .align 4 .b8 	__local_depot0[28];
	.reg .b64 	%SP;
	.reg .b64 	%SPL;
	.reg .pred 	%p<11>;
	.reg .b32 	%r<48>;
	.reg .b32 	%f<32>;
	.reg .b64 	%rd<25>;
	.reg .b64 	%fd<3>;

	mov.u64 	%SPL, __local_depot0;
	ld.param.u64 	%rd10, [_Z14stress_computePf_param_0];
	add.u64 	%rd1, %SPL, 0;
	mov.u32 	%r18, %ctaid.x;
	mov.u32 	%r19, %ntid.x;
	mov.u32 	%r20, %tid.x;
	mad.lo.s32 	%r1, %r18, %r19, %r20;
	setp.gt.s32 	%p1, %r1, 1048575;
	@%p1 bra 	$L__BB0_12;
	cvta.to.global.u64 	%rd12, %rd10;
	mul.wide.s32 	%rd13, %r1, 4;
	add.s64 	%rd2, %rd12, %rd13;
	ld.global.f32 	%f30, [%rd2];
	mov.b32 	%r43, 0;
	mov.u64 	%rd14, __cudart_i2opi_f;
$L__BB0_2:
	mul.f32 	%f9, %f30, 0f3F22F983;
	cvt.rni.s32.f32 	%r47, %f9;
	cvt.rn.f32.s32 	%f10, %r47;
	fma.rn.f32 	%f11, %f10, 0fBFC90FDA, %f30;
	fma.rn.f32 	%f12, %f10, 0fB3A22168, %f11;
	fma.rn.f32 	%f31, %f10, 0fA7C234C5, %f12;
	abs.f32 	%f4, %f30;
	setp.ltu.f32 	%p2, %f4, 0f47CE4780;
	@%p2 bra 	$L__BB0_10;
	setp.neu.f32 	%p3, %f4, 0f7F800000;
	@%p3 bra 	$L__BB0_5;
	mov.f32 	%f15, 0f00000000;
	mul.rn.f32 	%f31, %f30, %f15;
	mov.b32 	%r47, 0;
	bra.uni 	$L__BB0_10;
$L__BB0_5:
	mov.b32 	%r4, %f30;
	shl.b32 	%r23, %r4, 8;
	or.b32  	%r5, %r23, -2147483648;
	mov.b64 	%rd24, 0;
	mov.b32 	%r44, 0;
	mov.u64 	%rd22, %rd14;
	mov.u64 	%rd23, %rd1;
$L__BB0_6:
	.pragma "nounroll";
	ld.global.nc.u32 	%r24, [%rd22];
	mad.wide.u32 	%rd16, %r24, %r5, %rd24;
	shr.u64 	%rd24, %rd16, 32;
	st.local.u32 	[%rd23], %rd16;
	add.s32 	%r44, %r44, 1;
	add.s64 	%rd23, %rd23, 4;
	add.s64 	%rd22, %rd22, 4;
	setp.ne.s32 	%p4, %r44, 6;
	@%p4 bra 	$L__BB0_6;
	shr.u32 	%r25, %r4, 23;
	st.local.u32 	[%rd1+24], %rd24;
	and.b32  	%r8, %r25, 31;
	and.b32  	%r26, %r25, 224;
	add.s32 	%r27, %r26, -128;
	shr.u32 	%r28, %r27, 5;
	mul.wide.u32 	%rd17, %r28, 4;
	sub.s64 	%rd9, %rd1, %rd17;
	ld.local.u32 	%r45, [%rd9+24];
	ld.local.u32 	%r46, [%rd9+20];
	setp.eq.s32 	%p5, %r8, 0;
	@%p5 bra 	$L__BB0_9;
	shf.l.wrap.b32 	%r45, %r46, %r45, %r8;
	ld.local.u32 	%r29, [%rd9+16];
	shf.l.wrap.b32 	%r46, %r29, %r46, %r8;
$L__BB0_9:
	shr.u32 	%r30, %r45, 30;
	shf.l.wrap.b32 	%r31, %r46, %r45, 2;
	shl.b32 	%r32, %r46, 2;
	shr.u32 	%r33, %r31, 31;
	add.s32 	%r34, %r33, %r30;
	neg.s32 	%r35, %r34;
	setp.lt.s32 	%p6, %r4, 0;
	selp.b32 	%r47, %r35, %r34, %p6;
	xor.b32  	%r36, %r31, %r4;
	shr.s32 	%r37, %r31, 31;
	xor.b32  	%r38, %r37, %r31;
	xor.b32  	%r39, %r37, %r32;
	cvt.u64.u32 	%rd18, %r38;
	shl.b64 	%rd19, %rd18, 32;
	cvt.u64.u32 	%rd20, %r39;
	or.b64  	%rd21, %rd19, %rd20;
	cvt.rn.f64.s64 	%fd1, %rd21;
	mul.f64 	%fd2, %fd1, 0d3BF921FB54442D19;
	cvt.rn.f32.f64 	%f13, %fd2;
	neg.f32 	%f14, %f13;
	setp.lt.s32 	%p7, %r36, 0;
	selp.f32 	%f31, %f14, %f13, %p7;
$L__BB0_10:
	mul.rn.f32 	%f16, %f31, %f31;
	and.b32  	%r41, %r47, 1;
	setp.eq.b32 	%p8, %r41, 1;
	selp.f32 	%f17, 0f3F800000, %f31, %p8;
	fma.rn.f32 	%f18, %f16, %f17, 0f00000000;
	fma.rn.f32 	%f19, %f16, 0f37CBAC00, 0fBAB607ED;
	selp.f32 	%f20, %f19, 0fB94D4153, %p8;
	selp.f32 	%f21, 0f3D2AAABB, 0f3C0885E4, %p8;
	fma.rn.f32 	%f22, %f20, %f16, %f21;
	selp.f32 	%f23, 0fBEFFFFFF, 0fBE2AAAA8, %p8;
	fma.rn.f32 	%f24, %f22, %f16, %f23;
	fma.rn.f32 	%f25, %f24, %f18, %f17;
	and.b32  	%r42, %r47, 2;
	setp.eq.s32 	%p9, %r42, 0;
	mov.f32 	%f26, 0f00000000;
	sub.f32 	%f27, %f26, %f25;
	selp.f32 	%f28, %f25, %f27, %p9;
	mul.f32 	%f29, %f28, 0f40400000;
	fma.rn.f32 	%f30, %f30, 0f40000000, %f29;
	add.s32 	%r43, %r43, 1;
	setp.ne.s32 	%p10, %r43, 100;
	@%p10 bra 	$L__BB0_2;
	st.global.f32 	[%rd2], %f30;
$L__BB0_12:
	ret;

}
	// .globl	_Z13stress_memoryPf
.visible .entry _Z13stress_memoryPf(
	.param .u64 .ptr .align 1 _Z13stress_memoryPf_param_0
)
{
	.reg .pred 	%p<3>;
	.reg .b32 	%r<36>;
	.reg .b32 	%f<12>;
	.reg .b64 	%rd<13>;

	ld.param.u64 	%rd3, [_Z13stress_memoryPf_param_0];
	cvta.to.global.u64 	%rd1, %rd3;
	mov.u32 	%r7, %ctaid.x;
	mov.u32 	%r8, %ntid.x;
	mov.u32 	%r9, %tid.x;
	mad.lo.s32 	%r1, %r7, %r8, %r9;
	setp.gt.s32 	%p1, %r1, 1048575;
	@%p1 bra 	$L__BB1_4;
	mul.wide.s32 	%rd4, %r1, 4;
	add.s64 	%rd2, %rd1, %rd4;
	ld.global.f32 	%f11, [%rd2];
	add.s32 	%r34, %r1, 3;
	mov.b32 	%r35, 3;
$L__BB1_2:
	add.s32 	%r11, %r34, -2;
	add.s32 	%r12, %r34, -3;
	shr.s32 	%r13, %r12, 31;
	shr.u32 	%r14, %r13, 12;
	add.s32 	%r15, %r12, %r14;
	and.b32  	%r16, %r15, -1048576;
	sub.s32 	%r17, %r12, %r16;
	mul.wide.s32 	%rd5, %r17, 4;
	add.s64 	%rd6, %rd1, %rd5;
	ld.global.f32 	%f4, [%rd6];
	add.f32 	%f5, %f11, %f4;
	shr.s32 	%r18, %r11, 31;
	shr.u32 	%r19, %r18, 12;
	add.s32 	%r20, %r11, %r19;
	and.b32  	%r21, %r20, -1048576;
	sub.s32 	%r22, %r11, %r21;
	mul.wide.s32 	%rd7, %r22, 4;
	add.s64 	%rd8, %rd1, %rd7;
	ld.global.f32 	%f6, [%rd8];
	add.f32 	%f7, %f5, %f6;
	add.s32 	%r23, %r34, -1;
	shr.s32 	%r24, %r23, 31;
	shr.u32 	%r25, %r24, 12;
	add.s32 	%r26, %r23, %r25;
	and.b32  	%r27, %r26, -1048576;
	sub.s32 	%r28, %r23, %r27;
	mul.wide.s32 	%rd9, %r28, 4;
	add.s64 	%rd10, %rd1, %rd9;
	ld.global.f32 	%f8, [%rd10];
	add.f32 	%f9, %f7, %f8;
	shr.s32 	%r29, %r34, 31;
	shr.u32 	%r30, %r29, 12;
	add.s32 	%r31, %r34, %r30;
	and.b32  	%r32, %r31, -1048576;
	sub.s32 	%r33, %r34, %r32;
	mul.wide.s32 	%rd11, %r33, 4;
	add.s64 	%rd12, %rd1, %rd11;
	ld.global.f32 	%f10, [%rd12];
	add.f32 	%f11, %f9, %f10;
	add.s32 	%r35, %r35, 4;
	add.s32 	%r34, %r34, 4;
	setp.ne.s32 	%p2, %r35, 103;
	@%p2 bra 	$L__BB1_2;
	st.global.f32 	[%rd2], %f11;
$L__BB1_4:
	ret;

}
	// .globl	_Z9stress_xuPf
.visible .entry _Z9stress_xuPf(
	.param .u64 .ptr .align 1 _Z9stress_xuPf_param_0
)
{
	.reg .pred 	%p<2>;
	.reg .b32 	%r<5>;
	.reg .b32 	%f<202>;
	.reg .b64 	%rd<5>;

	ld.param.u64 	%rd1, [_Z9stress_xuPf_param_0];
	mov.u32 	%r2, %ctaid.x;
	mov.u32 	%r3, %ntid.x;
	mov.u32 	%r4, %tid.x;
	mad.lo.s32 	%r1, %r2, %r3, %r4;
	setp.gt.s32 	%p1, %r1, 1048575;
	@%p1 bra 	$L__BB2_2;
	cvta.to.global.u64 	%rd2, %rd1;
	mul.wide.s32 	%rd3, %r1, 4;
	add.s64 	%rd4, %rd2, %rd3;
	ld.global.f32 	%f1, [%rd4];
	mul.f32 	%f2, %f1, 0f3FB8AA3B;
	ex2.approx.f32 	%f3, %f2;
	mul.f32 	%f4, %f3, 0f3FB8AA3B;
	ex2.approx.f32 	%f5, %f4;
	mul.f32 	%f6, %f5, 0f3FB8AA3B;
	ex2.approx.f32 	%f7, %f6;
	mul.f32 	%f8, %f7, 0f3FB8AA3B;
	ex2.approx.f32 	%f9, %f8;
	mul.f32 	%f10, %f9, 0f3FB8AA3B;
	ex2.approx.f32 	%f11, %f10;
	mul.f32 	%f12, %f11, 0f3FB8AA3B;
	ex2.approx.f32 	%f13, %f12;
	mul.f32 	%f14, %f13, 0f3FB8AA3B;
	ex2.approx.f32 	%f15, %f14;
	mul.f32 	%f16, %f15, 0f3FB8AA3B;
	ex2.approx.f32 	%f17, %f16;
	mul.f32 	%f18, %f17, 0f3FB8AA3B;
	ex2.approx.f32 	%f19, %f18;
	mul.f32 	%f20, %f19, 0f3FB8AA3B;
	ex2.approx.f32 	%f21, %f20;
	mul.f32 	%f22, %f21, 0f3FB8AA3B;
	ex2.approx.f32 	%f23, %f22;
	mul.f32 	%f24, %f23, 0f3FB8AA3B;
	ex2.approx.f32 	%f25, %f24;
	mul.f32 	%f26, %f25, 0f3FB8AA3B;
	ex2.approx.f32 	%f27, %f26;
	mul.f32 	%f28, %f27, 0f3FB8AA3B;
	ex2.approx.f32 	%f29, %f28;
	mul.f32 	%f30, %f29, 0f3FB8AA3B;
	ex2.approx.f32 	%f31, %f30;
	mul.f32 	%f32, %f31, 0f3FB8AA3B;
	ex2.approx.f32 	%f33, %f32;
	mul.f32 	%f34, %f33, 0f3FB8AA3B;
	ex2.approx.f32 	%f35, %f34;
	mul.f32 	%f36, %f35, 0f3FB8AA3B;
	ex2.approx.f32 	%f37, %f36;
	mul.f32 	%f38, %f37, 0f3FB8AA3B;
	ex2.approx.f32 	%f39, %f38;
	mul.f32 	%f40, %f39, 0f3FB8AA3B;
	ex2.approx.f32 	%f41, %f40;
	mul.f32 	%f42, %f41, 0f3FB8AA3B;
	ex2.approx.f32 	%f43, %f42;
	mul.f32 	%f44, %f43, 0f3FB8AA3B;
	ex2.approx.f32 	%f45, %f44;
	mul.f32 	%f46, %f45, 0f3FB8AA3B;
	ex2.approx.f32 	%f47, %f46;
	mul.f32 	%f48, %f47, 0f3FB8AA3B;
	ex2.approx.f32 	%f49, %f48;
	mul.f32 	%f50, %f49, 0f3FB8AA3B;
	ex2.approx.f32 	%f51, %f50;
	mul.f32 	%f52, %f51, 0f3FB8AA3B;
	ex2.approx.f32 	%f53, %f52;
	mul.f32 	%f54, %f53, 0f3FB8AA3B;
	ex2.approx.f32 	%f55, %f54;
	mul.f32 	%f56, %f55, 0f3FB8AA3B;
	ex2.approx.f32 	%f57, %f56;
	mul.f32 	%f58, %f57, 0f3FB8AA3B;
	ex2.approx.f32 	%f59, %f58;
	mul.f32 	%f60, %f59, 0f3FB8AA3B;
	ex2.approx.f32 	%f61, %f60;
	mul.f32 	%f62, %f61, 0f3FB8AA3B;
	ex2.approx.f32 	%f63, %f62;
	mul.f32 	%f64, %f63, 0f3FB8AA3B;
	ex2.approx.f32 	%f65, %f64;
	mul.f32 	%f66, %f65, 0f3FB8AA3B;
	ex2.approx.f32 	%f67, %f66;
	mul.f32 	%f68, %f67, 0f3FB8AA3B;
	ex2.approx.f32 	%f69, %f68;
	mul.f32 	%f70, %f69, 0f3FB8AA3B;
	ex2.approx.f32 	%f71, %f70;
	mul.f32 	%f72, %f71, 0f3FB8AA3B;
	ex2.approx.f32 	%f73, %f72;
	mul.f32 	%f74, %f73, 0f3FB8AA3B;
	ex2.approx.f32 	%f75, %f74;
	mul.f32 	%f76, %f75, 0f3FB8AA3B;
	ex2.approx.f32 	%f77, %f76;
	mul.f32 	%f78, %f77, 0f3FB8AA3B;
	ex2.approx.f32 	%f79, %f78;
	mul.f32 	%f80, %f79, 0f3FB8AA3B;
	ex2.approx.f32 	%f81, %f80;
	mul.f32 	%f82, %f81, 0f3FB8AA3B;
	ex2.approx.f32 	%f83, %f82;
	mul.f32 	%f84, %f83, 0f3FB8AA3B;
	ex2.approx.f32 	%f85, %f84;
	mul.f32 	%f86, %f85, 0f3FB8AA3B;
	ex2.approx.f32 	%f87, %f86;
	mul.f32 	%f88, %f87, 0f3FB8AA3B;
	ex2.approx.f32 	%f89, %f88;
	mul.f32 	%f90, %f89, 0f3FB8AA3B;
	ex2.approx.f32 	%f91, %f90;
	mul.f32 	%f92, %f91, 0f3FB8AA3B;
	ex2.approx.f32 	%f93, %f92;
	mul.f32 	%f94, %f93, 0f3FB8AA3B;
	ex2.approx.f32 	%f95, %f94;
	mul.f32 	%f96, %f95, 0f3FB8AA3B;
	ex2.approx.f32 	%f97, %f96;
	mul.f32 	%f98, %f97, 0f3FB8AA3B;
	ex2.approx.f32 	%f99, %f98;
	mul.f32 	%f100, %f99, 0f3FB8AA3B;
	ex2.approx.f32 	%f101, %f100;
	mul.f32 	%f102, %f101, 0f3FB8AA3B;
	ex2.approx.f32 	%f103, %f102;
	mul.f32 	%f104, %f103, 0f3FB8AA3B;
	ex2.approx.f32 	%f105, %f104;
	mul.f32 	%f106, %f105, 0f3FB8AA3B;
	ex2.approx.f32 	%f107, %f106;
	mul.f32 	%f108, %f107, 0f3FB8AA3B;
	ex2.approx.f32 	%f109, %f108;
	mul.f32 	%f110, %f109, 0f3FB8AA3B;
	ex2.approx.f32 	%f111, %f110;
	mul.f32 	%f112, %f111, 0f3FB8AA3B;
	ex2.approx.f32 	%f113, %f112;
	mul.f32 	%f114, %f113, 0f3FB8AA3B;
	ex2.approx.f32 	%f115, %f114;
	mul.f32 	%f116, %f115, 0f3FB8AA3B;
	ex2.approx.f32 	%f117, %f116;
	mul.f32 	%f118, %f117, 0f3FB8AA3B;
	ex2.approx.f32 	%f119, %f118;
	mul.f32 	%f120, %f119, 0f3FB8AA3B;
	ex2.approx.f32 	%f121, %f120;
	mul.f32 	%f122, %f121, 0f3FB8AA3B;
	ex2.approx.f32 	%f123, %f122;
	mul.f32 	%f124, %f123, 0f3FB8AA3B;
	ex2.approx.f32 	%f125, %f124;
	mul.f32 	%f126, %f125, 0f3FB8AA3B;
	ex2.approx.f32 	%f127, %f126;
	mul.f32 	%f128, %f127, 0f3FB8AA3B;
	ex2.approx.f32 	%f129, %f128;
	mul.f32 	%f130, %f129, 0f3FB8AA3B;
	ex2.approx.f32 	%f131, %f130;
	mul.f32 	%f132, %f131, 0f3FB8AA3B;
	ex2.approx.f32 	%f133, %f132;
	mul.f32 	%f134, %f133, 0f3FB8AA3B;
	ex2.approx.f32 	%f135, %f134;
	mul.f32 	%f136, %f135, 0f3FB8AA3B;
	ex2.approx.f32 	%f137, %f136;
	mul.f32 	%f138, %f137, 0f3FB8AA3B;
	ex2.approx.f32 	%f139, %f138;
	mul.f32 	%f140, %f139, 0f3FB8AA3B;
	ex2.approx.f32 	%f141, %f140;
	mul.f32 	%f142, %f141, 0f3FB8AA3B;
	ex2.approx.f32 	%f143, %f142;
	mul.f32 	%f144, %f143, 0f3FB8AA3B;
	ex2.approx.f32 	%f145, %f144;
	mul.f32 	%f146, %f145, 0f3FB8AA3B;
	ex2.approx.f32 	%f147, %f146;
	mul.f32 	%f148, %f147, 0f3FB8AA3B;
	ex2.approx.f32 	%f149, %f148;
	mul.f32 	%f150, %f149, 0f3FB8AA3B;
	ex2.approx.f32 	%f151, %f150;
	mul.f32 	%f152, %f151, 0f3FB8AA3B;
	ex2.approx.f32 	%f153, %f152;
	mul.f32 	%f154, %f153, 0f3FB8AA3B;
	ex2.approx.f32 	%f155, %f154;
	mul.f32 	%f156, %f155, 0f3FB8AA3B;
	ex2.approx.f32 	%f157, %f156;
	mul.f32 	%f158, %f157, 0f3FB8AA3B;
	ex2.approx.f32 	%f159, %f158;
	mul.f32 	%f160, %f159, 0f3FB8AA3B;
	ex2.approx.f32 	%f161, %f160;
	mul.f32 	%f162, %f161, 0f3FB8AA3B;
	ex2.approx.f32 	%f163, %f162;
	mul.f32 	%f164, %f163, 0f3FB8AA3B;
	ex2.approx.f32 	%f165, %f164;
	mul.f32 	%f166, %f165, 0f3FB8AA3B;
	ex2.approx.f32 	%f167, %f166;
	mul.f32 	%f168, %f167, 0f3FB8AA3B;
	ex2.approx.f32 	%f169, %f168;
	mul.f32 	%f170, %f169, 0f3FB8AA3B;
	ex2.approx.f32 	%f171, %f170;
	mul.f32 	%f172, %f171, 0f3FB8AA3B;
	ex2.approx.f32 	%f173, %f172;
	mul.f32 	%f174, %f173, 0f3FB8AA3B;
	ex2.approx.f32 	%f175, %f174;
	mul.f32 	%f176, %f175, 0f3FB8AA3B;
	ex2.approx.f32 	%f177, %f176;
	mul.f32 	%f178, %f177, 0f3FB8AA3B;
	ex2.approx.f32 	%f179, %f178;
	mul.f32 	%f180, %f179, 0f3FB8AA3B;
	ex2.approx.f32 	%f181, %f180;
	mul.f32 	%f182, %f181, 0f3FB8AA3B;
	ex2.approx.f32 	%f183, %f182;
	mul.f32 	%f184, %f183, 0f3FB8AA3B;
	ex2.approx.f32 	%f185, %f184;
	mul.f32 	%f186, %f185, 0f3FB8AA3B;
	ex2.approx.f32 	%f187, %f186;
	mul.f32 	%f188, %f187, 0f3FB8AA3B;
	ex2.approx.f32 	%f189, %f188;
	mul.f32 	%f190, %f189, 0f3FB8AA3B;
	ex2.approx.f32 	%f191, %f190;
	mul.f32 	%f192, %f191, 0f3FB8AA3B;
	ex2.approx.f32 	%f193, %f192;
	mul.f32 	%f194, %f193, 0f3FB8AA3B;
	ex2.approx.f32 	%f195, %f194;
	mul.f32 	%f196, %f195, 0f3FB8AA3B;
	ex2.approx.f32 	%f197, %f196;
	mul.f32 	%f198, %f197, 0f3FB8AA3B;
	ex2.approx.f32 	%f199, %f198;
	mul.f32 	%f200, %f199, 0f3FB8AA3B;
	ex2.approx.f32 	%f201, %f200;
	st.global.f32 	[%rd4], %f201;
$L__BB2_2:
	ret;

}
	// .globl	_Z13stress_atomicPf
.visible .entry _Z13stress_atomicPf(
	.param .u64 .ptr .align 1 _Z13stress_atomicPf_param_0
)
{
	.reg .pred 	%p<2>;
	.reg .b32 	%r<9>;
	.reg .b32 	%f<102>;
	.reg .b64 	%rd<6>;

	mov.u32 	%r1, %ctaid.x;
	mov.u32 	%r2, %ntid.x;
	mov.u32 	%r3, %tid.x;
	mad.lo.s32 	%r4, %r1, %r2, %r3;
	setp.gt.s32 	%p1, %r4, 1048575;
	@%p1 bra 	$L__BB3_2;
	ld.param.u64 	%rd5, [_Z13stress_atomicPf_param_0];
	cvta.to.global.u64 	%rd2, %rd5;
	mov.u32 	%r5, %ctaid.x;
	mov.u32 	%r6, %ntid.x;
	mov.u32 	%r7, %tid.x;
	mad.lo.s32 	%r8, %r5, %r6, %r7;
	mul.wide.s32 	%rd3, %r8, 4;
	add.s64 	%rd4, %rd2, %rd3;
	ld.global.f32 	%f1, [%rd4];
	atom.global.add.f32 	%f2, [%rd4], %f1;
	atom.global.add.f32 	%f3, [%rd4], %f1;
	atom.global.add.f32 	%f4, [%rd4], %f1;
	atom.global.add.f32 	%f5, [%rd4], %f1;
	atom.global.add.f32 	%f6, [%rd4], %f1;
	atom.global.add.f32 	%f7, [%rd4], %f1;
	atom.global.add.f32 	%f8, [%rd4], %f1;
	atom.global.add.f32 	%f9, [%rd4], %f1;
	atom.global.add.f32 	%f10, [%rd4], %f1;
	atom.global.add.f32 	%f11, [%rd4], %f1;
	atom.global.add.f32 	%f12, [%rd4], %f1;
	atom.global.add.f32 	%f13, [%rd4], %f1;
	atom.global.add.f32 	%f14, [%rd4], %f1;
	atom.global.add.f32 	%f15, [%rd4], %f1;
	atom.global.add.f32 	%f16, [%rd4], %f1;
	atom.global.add.f32 	%f17, [%rd4], %f1;
	atom.global.add.f32 	%f18, [%rd4], %f1;
	atom.global.add.f32 	%f19, [%rd4], %f1;
	atom.global.add.f32 	%f20, [%rd4], %f1;
	atom.global.add.f32 	%f21, [%rd4], %f1;
	atom.global.add.f32 	%f22, [%rd4], %f1;
	atom.global.add.f32 	%f23, [%rd4], %f1;
	atom.global.add.f32 	%f24, [%rd4], %f1;
	atom.global.add.f32 	%f25, [%rd4], %f1;
	atom.global.add.f32 	%f26, [%rd4], %f1;
	atom.global.add.f32 	%f27, [%rd4], %f1;
	atom.global.add.f32 	%f28, [%rd4], %f1;
	atom.global.add.f32 	%f29, [%rd4], %f1;
	atom.global.add.f32 	%f30, [%rd4], %f1;
	atom.global.add.f32 	%f31, [%rd4], %f1;
	atom.global.add.f32 	%f32, [%rd4], %f1;
	atom.global.add.f32 	%f33, [%rd4], %f1;
	atom.global.add.f32 	%f34, [%rd4], %f1;
	atom.global.add.f32 	%f35, [%rd4], %f1;
	atom.global.add.f32 	%f36, [%rd4], %f1;
	atom.global.add.f32 	%f37, [%rd4], %f1;
	atom.global.add.f32 	%f38, [%rd4], %f1;
	atom.global.add.f32 	%f39, [%rd4], %f1;
	atom.global.add.f32 	%f40, [%rd4], %f1;
	atom.global.add.f32 	%f41, [%rd4], %f1;
	atom.global.add.f32 	%f42, [%rd4], %f1;
	atom.global.add.f32 	%f43, [%rd4], %f1;
	atom.global.add.f32 	%f44, [%rd4], %f1;
	atom.global.add.f32 	%f45, [%rd4], %f1;
	atom.global.add.f32 	%f46, [%rd4], %f1;
	atom.global.add.f32 	%f47, [%rd4], %f1;
	atom.global.add.f32 	%f48, [%rd4], %f1;
	atom.global.add.f32 	%f49, [%rd4], %f1;
	atom.global.add.f32 	%f50, [%rd4], %f1;
	atom.global.add.f32 	%f51, [%rd4], %f1;
	atom.global.add.f32 	%f52, [%rd4], %f1;
	atom.global.add.f32 	%f53, [%rd4], %f1;
	atom.global.add.f32 	%f54, [%rd4], %f1;
	atom.global.add.f32 	%f55, [%rd4], %f1;
	atom.global.add.f32 	%f56, [%rd4], %f1;
	atom.global.add.f32 	%f57, [%rd4], %f1;
	atom.global.add.f32 	%f58, [%rd4], %f1;
	atom.global.add.f32 	%f59, [%rd4], %f1;
	atom.global.add.f32 	%f60, [%rd4], %f1;
	atom.global.add.f32 	%f61, [%rd4], %f1;
	atom.global.add.f32 	%f62, [%rd4], %f1;
	atom.global.add.f32 	%f63, [%rd4], %f1;
	atom.global.add.f32 	%f64, [%rd4], %f1;
	atom.global.add.f32 	%f65, [%rd4], %f1;
	atom.global.add.f32 	%f66, [%rd4], %f1;
	atom.global.add.f32 	%f67, [%rd4], %f1;
	atom.global.add.f32 	%f68, [%rd4], %f1;
	atom.global.add.f32 	%f69, [%rd4], %f1;
	atom.global.add.f32 	%f70, [%rd4], %f1;
	atom.global.add.f32 	%f71, [%rd4], %f1;
	atom.global.add.f32 	%f72, [%rd4], %f1;
	atom.global.add.f32 	%f73, [%rd4], %f1;
	atom.global.add.f32 	%f74, [%rd4], %f1;
	atom.global.add.f32 	%f75, [%rd4], %f1;
	atom.global.add.f32 	%f76, [%rd4], %f1;
	atom.global.add.f32 	%f77, [%rd4], %f1;
	atom.global.add.f32 	%f78, [%rd4], %f1;
	atom.global.add.f32 	%f79, [%rd4], %f1;
	atom.global.add.f32 	%f80, [%rd4], %f1;
	atom.global.add.f32 	%f81, [%rd4], %f1;
	atom.global.add.f32 	%f82, [%rd4], %f1;
	atom.global.add.f32 	%f83, [%rd4], %f1;
	atom.global.add.f32 	%f84, [%rd4], %f1;
	atom.global.add.f32 	%f85, [%rd4], %f1;
	atom.global.add.f32 	%f86, [%rd4], %f1;
	atom.global.add.f32 	%f87, [%rd4], %f1;
	atom.global.add.f32 	%f88, [%rd4], %f1;
	atom.global.add.f32 	%f89, [%rd4], %f1;
	atom.global.add.f32 	%f90, [%rd4], %f1;
	atom.global.add.f32 	%f91, [%rd4], %f1;
	atom.global.add.f32 	%f92, [%rd4], %f1;
	atom.global.add.f32 	%f93, [%rd4], %f1;
	atom.global.add.f32 	%f94, [%rd4], %f1;
	atom.global.add.f32 	%f95, [%rd4], %f1;
	atom.global.add.f32 	%f96, [%rd4], %f1;
	atom.global.add.f32 	%f97, [%rd4], %f1;
	atom.global.add.f32 	%f98, [%rd4], %f1;
	atom.global.add.f32 	%f99, [%rd4], %f1;
	atom.global.add.f32 	%f100, [%rd4], %f1;
	atom.global.add.f32 	%f101, [%rd4], %f1;
$L__BB3_2:
	ret;

}


// ===== COMPILED SASS (sm_100) =====

	.target	sm_100

	.elftype	@"ET_EXEC"


//--------------------- .note.nv.tkinfo           --------------------------
	.section	.note.nv.tkinfo,"",@"SHT_NOTE"
	.sectionflags	@"SHF_NOTE_NV_TKINFO"
	.tkinfo
        /*0018*/ 	.word	0x00000002
        /*0030*/ 	.string	""
        /*0030*/ 	.string	"ptxas"
        /*0030*/ 	.string	"Cuda compilation tools, release 13.0, V13.0.88"
        /*0030*/ 	.string	"Build cuda_13.0.r13.0/compiler.36424714_0"
        /*0030*/ 	.string	"-arch sm_100 -m 64 "



//--------------------- .note.nv.cuinfo           --------------------------
	.section	.note.nv.cuinfo,"",@"SHT_NOTE"
	.sectionflags	@"SHF_NOTE_NV_CUINFO"
        /*0018*/ 	.short	0x0002
        /*001a*/ 	.short	0x0064
        /*001c*/ 	.short	0x0082
	.zero		2


//--------------------- .nv.info                  --------------------------
	.section	.nv.info,"",@"SHT_CUDA_INFO"
	.align	4


	//----- nvinfo : EIATTR_REGCOUNT
	.align		4
        /*0000*/ 	.byte	0x04, 0x2f
        /*0002*/ 	.short	(.L_2 - .L_1)
	.align		4
.L_1:
        /*0004*/ 	.word	index@(_Z14stress_computePf)
        /*0008*/ 	.word	0x00000013


	//----- nvinfo : EIATTR_FRAME_SIZE
	.align		4
.L_2:
        /*000c*/ 	.byte	0x04, 0x11
        /*000e*/ 	.short	(.L_4 - .L_3)
	.align		4
.L_3:
        /*0010*/ 	.word	index@(_Z14stress_computePf)
        /*0014*/ 	.word	0x00000000


	//----- nvinfo : EIATTR_REGCOUNT
	.align		4
.L_4:
        /*0018*/ 	.byte	0x04, 0x2f
        /*001a*/ 	.short	(.L_6 - .L_5)
	.align		4
.L_5:
        /*001c*/ 	.word	index@(_Z13stress_memoryPf)
        /*0020*/ 	.word	0x00000020


	//----- nvinfo : EIATTR_FRAME_SIZE
	.align		4
.L_6:
        /*0024*/ 	.byte	0x04, 0x11
        /*0026*/ 	.short	(.L_8 - .L_7)
	.align		4
.L_7:
        /*0028*/ 	.word	index@(_Z13stress_memoryPf)
        /*002c*/ 	.word	0x00000000


	//----- nvinfo : EIATTR_REGCOUNT
	.align		4
.L_8:
        /*0030*/ 	.byte	0x04, 0x2f
        /*0032*/ 	.short	(.L_10 - .L_9)
	.align		4
.L_9:
        /*0034*/ 	.word	index@(_Z9stress_xuPf)
        /*0038*/ 	.word	0x0000000a


	//----- nvinfo : EIATTR_FRAME_SIZE
	.align		4
.L_10:
        /*003c*/ 	.byte	0x04, 0x11
        /*003e*/ 	.short	(.L_12 - .L_11)
	.align		4
.L_11:
        /*0040*/ 	.word	index@(_Z9stress_xuPf)
        /*0044*/ 	.word	0x00000000


	//----- nvinfo : EIATTR_REGCOUNT
	.align		4
.L_12:
        /*0048*/ 	.byte	0x04, 0x2f
        /*004a*/ 	.short	(.L_14 - .L_13)
	.align		4
.L_13:
        /*004c*/ 	.word	index@(_Z13stress_atomicPf)
        /*0050*/ 	.word	0x00000008


	//----- nvinfo : EIATTR_FRAME_SIZE
	.align		4
.L_14:
        /*0054*/ 	.byte	0x04, 0x11
        /*0056*/ 	.short	(.L_16 - .L_15)
	.align		4
.L_15:
        /*0058*/ 	.word	index@(_Z13stress_atomicPf)
        /*005c*/ 	.word	0x00000000


	//----- nvinfo : EIATTR_MIN_STACK_SIZE
	.align		4
.L_16:
        /*0060*/ 	.byte	0x04, 0x12
        /*0062*/ 	.short	(.L_18 - .L_17)
	.align		4
.L_17:
        /*0064*/ 	.word	index@(_Z13stress_atomicPf)
        /*0068*/ 	.word	0x00000000


	//----- nvinfo : EIATTR_MIN_STACK_SIZE
	.align		4
.L_18:
        /*006c*/ 	.byte	0x04, 0x12
        /*006e*/ 	.short	(.L_20 - .L_19)
	.align		4
.L_19:
        /*0070*/ 	.word	index@(_Z9stress_xuPf)
        /*0074*/ 	.word	0x00000000


	//----- nvinfo : EIATTR_MIN_STACK_SIZE
	.align		4
.L_20:
        /*0078*/ 	.byte	0x04, 0x12
        /*007a*/ 	.short	(.L_22 - .L_21)
	.align		4
.L_21:
        /*007c*/ 	.word	index@(_Z13stress_memoryPf)
        /*0080*/ 	.word	0x00000000


	//----- nvinfo : EIATTR_MIN_STACK_SIZE
	.align		4
.L_22:
        /*0084*/ 	.byte	0x04, 0x12
        /*0086*/ 	.short	(.L_24 - .L_23)
	.align		4
.L_23:
        /*0088*/ 	.word	index@(_Z14stress_computePf)
        /*008c*/ 	.word	0x00000000
.L_24:


//--------------------- .nv.compat                --------------------------
	.section	.nv.compat,"",@"SHT_CUDA_COMPAT_INFO"
	.align	4
        /*0000*/ 	.byte	0x02, 0x09, 0x00, 0x00, 0x02, 0x02, 0x01, 0x00, 0x02, 0x05, 0x05, 0x00, 0x03, 0x07, 0x01, 0x01
        /*0010*/ 	.byte	0x02, 0x03, 0x00, 0x00, 0x02, 0x06, 0x01, 0x00, 0x04, 0x0b, 0x08, 0x00, 0x01, 0x00, 0x00, 0x00
        /*0020*/ 	.byte	0x00, 0x00, 0x00, 0x00


//--------------------- .nv.info._Z13stress_atomicPf --------------------------
	.section	.nv.info._Z13stress_atomicPf,"",@"SHT_CUDA_INFO"
	.sectionflags	@""
	.align	4


	//----- nvinfo : EIATTR_CUDA_API_VERSION
	.align		4
        /*0000*/ 	.byte	0x04, 0x37
        /*0002*/ 	.short	(.L_26 - .L_25)
.L_25:
        /*0004*/ 	.word	0x00000082


	//----- nvinfo : EIATTR_KPARAM_INFO
	.align		4
.L_26:
        /*0008*/ 	.byte	0x04, 0x17
        /*000a*/ 	.short	(.L_28 - .L_27)
.L_27:
        /*000c*/ 	.word	0x00000000
        /*0010*/ 	.short	0x0000
        /*0012*/ 	.short	0x0000
        /*0014*/ 	.byte	0x00, 0xf5, 0x21, 0x00


	//----- nvinfo : EIATTR_SPARSE_MMA_MASK
	.align		4
.L_28:
        /*0018*/ 	.byte	0x03, 0x50
        /*001a*/ 	.short	0x0000


	//----- nvinfo : EIATTR_MAXREG_COUNT
	.align		4
        /*001c*/ 	.byte	0x03, 0x1b
        /*001e*/ 	.short	0x00ff


	//----- nvinfo : EIATTR_MERCURY_ISA_VERSION
	.align		4
        /*0020*/ 	.byte	0x03, 0x5f
        /*0022*/ 	.short	0x0101


	//----- nvinfo : EIATTR_VRC_CTA_INIT_COUNT
	.align		4
        /*0024*/ 	.byte	0x02, 0x4a
	.zero		1
	.zero		1


	//----- nvinfo : EIATTR_EXIT_INSTR_OFFSETS
	.align		4
        /*0028*/ 	.byte	0x04, 0x1c
        /*002a*/ 	.short	(.L_30 - .L_29)


	//   ....[0]....
.L_29:
        /*002c*/ 	.word	0x00000060


	//   ....[1]....
        /*0030*/ 	.word	0x00000710


	//----- nvinfo : EIATTR_CBANK_PARAM_SIZE
	.align		4
.L_30:
        /*0034*/ 	.byte	0x03, 0x19
        /*0036*/ 	.short	0x0008


	//----- nvinfo : EIATTR_PARAM_CBANK
	.align		4
        /*0038*/ 	.byte	0x04, 0x0a
        /*003a*/ 	.short	(.L_32 - .L_31)
	.align		4
.L_31:
        /*003c*/ 	.word	index@(.nv.constant0._Z13stress_atomicPf)
        /*0040*/ 	.short	0x0380
        /*0042*/ 	.short	0x0008


	//----- nvinfo : EIATTR_SW_WAR
	.align		4
.L_32:
        /*0044*/ 	.byte	0x04, 0x36
        /*0046*/ 	.short	(.L_34 - .L_33)
.L_33:
        /*0048*/ 	.word	0x00000008
.L_34:


//--------------------- .nv.info._Z9stress_xuPf   --------------------------
	.section	.nv.info._Z9stress_xuPf,"",@"SHT_CUDA_INFO"
	.sectionflags	@""
	.align	4


	//----- nvinfo : EIATTR_CUDA_API_VERSION
	.align		4
        /*0000*/ 	.byte	0x04, 0x37
        /*0002*/ 	.short	(.L_36 - .L_35)
.L_35:
        /*0004*/ 	.word	0x00000082


	//----- nvinfo : EIATTR_KPARAM_INFO
	.align		4
.L_36:
        /*0008*/ 	.byte	0x04, 0x17
        /*000a*/ 	.short	(.L_38 - .L_37)
.L_37:
        /*000c*/ 	.word	0x00000000
        /*0010*/ 	.short	0x0000
        /*0012*/ 	.short	0x0000
        /*0014*/ 	.byte	0x00, 0xf5, 0x21, 0x00


	//----- nvinfo : EIATTR_SPARSE_MMA_MASK
	.align		4
.L_38:
        /*0018*/ 	.byte	0x03, 0x50
        /*001a*/ 	.short	0x0000


	//----- nvinfo : EIATTR_MAXREG_COUNT
	.align		4
        /*001c*/ 	.byte	0x03, 0x1b
        /*001e*/ 	.short	0x00ff


	//----- nvinfo : EIATTR_MERCURY_ISA_VERSION
	.align		4
        /*0020*/ 	.byte	0x03, 0x5f
        /*0022*/ 	.short	0x0101


	//----- nvinfo : EIATTR_VRC_CTA_INIT_COUNT
	.align		4
        /*0024*/ 	.byte	0x02, 0x4a
	.zero		1
	.zero		1


	//----- nvinfo : EIATTR_EXIT_INSTR_OFFSETS
	.align		4
        /*0028*/ 	.byte	0x04, 0x1c
        /*002a*/ 	.short	(.L_40 - .L_39)


	//   ....[0]....
.L_39:
        /*002c*/ 	.word	0x00000060


	//   ....[1]....
        /*0030*/ 	.word	0x00002000


	//----- nvinfo : EIATTR_CBANK_PARAM_SIZE
	.align		4
.L_40:
        /*0034*/ 	.byte	0x03, 0x19
        /*0036*/ 	.short	0x0008


	//----- nvinfo : EIATTR_PARAM_CBANK
	.align		4
        /*0038*/ 	.byte	0x04, 0x0a
        /*003a*/ 	.short	(.L_42 - .L_41)
	.align		4
.L_41:
        /*003c*/ 	.word	index@(.nv.constant0._Z9stress_xuPf)
        /*0040*/ 	.short	0x0380
        /*0042*/ 	.short	0x0008


	//----- nvinfo : EIATTR_SW_WAR
	.align		4
.L_42:
        /*0044*/ 	.byte	0x04, 0x36
        /*0046*/ 	.short	(.L_44 - .L_43)
.L_43:
        /*0048*/ 	.word	0x00000008
.L_44:


//--------------------- .nv.info._Z13stress_memoryPf --------------------------
	.section	.nv.info._Z13stress_memoryPf,"",@"SHT_CUDA_INFO"
	.sectionflags	@""
	.align	4


	//----- nvinfo : EIATTR_CUDA_API_VERSION
	.align		4
        /*0000*/ 	.byte	0x04, 0x37
        /*0002*/ 	.short	(.L_46 - .L_45)
.L_45:
        /*0004*/ 	.word	0x00000082


	//----- nvinfo : EIATTR_KPARAM_INFO
	.align		4
.L_46:
        /*0008*/ 	.byte	0x04, 0x17
        /*000a*/ 	.short	(.L_48 - .L_47)
.L_47:
        /*000c*/ 	.word	0x00000000
        /*0010*/ 	.short	0x0000
        /*0012*/ 	.short	0x0000
        /*0014*/ 	.byte	0x00, 0xf5, 0x21, 0x00


	//----- nvinfo : EIATTR_SPARSE_MMA_MASK
	.align		4
.L_48:
        /*0018*/ 	.byte	0x03, 0x50
        /*001a*/ 	.short	0x0000


	//----- nvinfo : EIATTR_MAXREG_COUNT
	.align		4
        /*001c*/ 	.byte	0x03, 0x1b
        /*001e*/ 	.short	0x00ff


	//----- nvinfo : EIATTR_MERCURY_ISA_VERSION
	.align		4
        /*0020*/ 	.byte	0x03, 0x5f
        /*0022*/ 	.short	0x0101


	//----- nvinfo : EIATTR_VRC_CTA_INIT_COUNT
	.align		4
        /*0024*/ 	.byte	0x02, 0x4a
	.zero		1
	.zero		1


	//----- nvinfo : EIATTR_EXIT_INSTR_OFFSETS
	.align		4
        /*0028*/ 	.byte	0x04, 0x1c
        /*002a*/ 	.short	(.L_50 - .L_49)


	//   ....[0]....
.L_49:
        /*002c*/ 	.word	0x00000060


	//   ....[1]....
        /*0030*/ 	.word	0x00000f00


	//----- nvinfo : EIATTR_CBANK_PARAM_SIZE
	.align		4
.L_50:
        /*0034*/ 	.byte	0x03, 0x19
        /*0036*/ 	.short	0x0008


	//----- nvinfo : EIATTR_PARAM_CBANK
	.align		4
        /*0038*/ 	.byte	0x04, 0x0a
        /*003a*/ 	.short	(.L_52 - .L_51)
	.align		4
.L_51:
        /*003c*/ 	.word	index@(.nv.constant0._Z13stress_memoryPf)
        /*0040*/ 	.short	0x0380
        /*0042*/ 	.short	0x0008


	//----- nvinfo : EIATTR_SW_WAR
	.align		4
.L_52:
        /*0044*/ 	.byte	0x04, 0x36
        /*0046*/ 	.short	(.L_54 - .L_53)
.L_53:
        /*0048*/ 	.word	0x00000008
.L_54:


//--------------------- .nv.info._Z14stress_computePf --------------------------
	.section	.nv.info._Z14stress_computePf,"",@"SHT_CUDA_INFO"
	.sectionflags	@""
	.align	4


	//----- nvinfo : EIATTR_CUDA_API_VERSION
	.align		4
        /*0000*/ 	.byte	0x04, 0x37
        /*0002*/ 	.short	(.L_56 - .L_55)
.L_55:
        /*0004*/ 	.word	0x00000082


	//----- nvinfo : EIATTR_KPARAM_INFO
	.align		4
.L_56:
        /*0008*/ 	.byte	0x04, 0x17
        /*000a*/ 	.short	(.L_58 - .L_57)
.L_57:
        /*000c*/ 	.word	0x00000000
        /*0010*/ 	.short	0x0000
        /*0012*/ 	.short	0x0000
        /*0014*/ 	.byte	0x00, 0xf5, 0x21, 0x00


	//----- nvinfo : EIATTR_SPARSE_MMA_MASK
	.align		4
.L_58:
        /*0018*/ 	.byte	0x03, 0x50
        /*001a*/ 	.short	0x0000


	//----- nvinfo : EIATTR_MAXREG_COUNT
	.align		4
        /*001c*/ 	.byte	0x03, 0x1b
        /*001e*/ 	.short	0x00ff


	//----- nvinfo : EIATTR_MERCURY_ISA_VERSION
	.align		4
        /*0020*/ 	.byte	0x03, 0x5f
        /*0022*/ 	.short	0x0101


	//----- nvinfo : EIATTR_VRC_CTA_INIT_COUNT
	.align		4
        /*0024*/ 	.byte	0x02, 0x4a
	.zero		1
	.zero		1


	//----- nvinfo : EIATTR_EXIT_INSTR_OFFSETS
	.align		4
        /*0028*/ 	.byte	0x04, 0x1c
        /*002a*/ 	.short	(.L_60 - .L_59)


	//   ....[0]....
.L_59:
        /*002c*/ 	.word	0x00000060


	//   ....[1]....
        /*0030*/ 	.word	0x000008d0


	//----- nvinfo : EIATTR_CRS_STACK_SIZE
	.align		4
.L_60:
        /*0034*/ 	.byte	0x04, 0x1e
        /*0036*/ 	.short	(.L_62 - .L_61)
.L_61:
        /*0038*/ 	.word	0x00000000


	//----- nvinfo : EIATTR_CBANK_PARAM_SIZE
	.align		4
.L_62:
        /*003c*/ 	.byte	0x03, 0x19
        /*003e*/ 	.short	0x0008


	//----- nvinfo : EIATTR_PARAM_CBANK
	.align		4
        /*0040*/ 	.byte	0x04, 0x0a
        /*0042*/ 	.short	(.L_64 - .L_63)
	.align		4
.L_63:
        /*0044*/ 	.word	index@(.nv.constant0._Z14stress_computePf)
        /*0048*/ 	.short	0x0380
        /*004a*/ 	.short	0x0008


	//----- nvinfo : EIATTR_SW_WAR
	.align		4
.L_64:
        /*004c*/ 	.byte	0x04, 0x36
        /*004e*/ 	.short	(.L_66 - .L_65)
.L_65:
        /*0050*/ 	.word	0x00000008
.L_66:


//--------------------- .nv.callgraph             --------------------------
	.section	.nv.callgraph,"",@"SHT_CUDA_CALLGRAPH"
	.align	4
	.sectionentsize	8
	.align		4
        /*0000*/ 	.word	0x00000000
	.align		4
        /*0004*/ 	.word	0xffffffff
	.align		4
        /*0008*/ 	.word	0x00000000
	.align		4
        /*000c*/ 	.word	0xfffffffe
	.align		4
        /*0010*/ 	.word	0x00000000
	.align		4
        /*0014*/ 	.word	0xfffffffd
	.align		4
        /*0018*/ 	.word	0x00000000
	.align		4
        /*001c*/ 	.word	0xfffffffc


//--------------------- .nv.constant4             --------------------------
	.section	.nv.constant4,"a",@progbits
	.align	8
	.align		8
.nv.constant4:
        /*0000*/ 	.dword	__cudart_i2opi_f


//--------------------- .text._Z13stress_atomicPf --------------------------
	.section	.text._Z13stress_atomicPf,"ax",@progbits
	.align	128
        .global         _Z13stress_atomicPf
        .type           _Z13stress_atomicPf,@function
        .size           _Z13stress_atomicPf,(.L_x_11 - _Z13stress_atomicPf)
        .other          _Z13stress_atomicPf,@"STO_CUDA_ENTRY STV_DEFAULT"
_Z13stress_atomicPf:
.text._Z13stress_atomicPf:
[----:B------:R-:W-:Y:S01]  /*0000*/  LDC R1, c[0x0][0x37c] ;  /* 0x0000df00ff017b82 */ /* 0x000fe20000000800 */
[----:B------:R-:W0:Y:S07]  /*0010*/  S2R R5, SR_TID.X ;  /* 0x0000000000057919 */ /* 0x000e2e0000002100 */
[----:B------:R-:W0:Y:S08]  /*0020*/  S2UR UR6, SR_CTAID.X ;  /* 0x00000000000679c3 */ /* 0x000e300000002500 */
[----:B------:R-:W0:Y:S02]  /*0030*/  LDC R0, c[0x0][0x360] ;  /* 0x0000d800ff007b82 */ /* 0x000e240000000800 */
[----:B0-----:R-:W-:-:S05]  /*0040*/  IMAD R0, R0, UR6, R5 ;  /* 0x0000000600007c24 */ /* 0x001fca000f8e0205 */
[----:B------:R-:W-:-:S13]  /*0050*/  ISETP.GT.AND P0, PT, R0, 0xfffff, PT ;  /* 0x000fffff0000780c */ /* 0x000fda0003f04270 */
[----:B------:R-:W-:Y:S05]  /*0060*/  @P0 EXIT ;  /* 0x000000000000094d */ /* 0x000fea0003800000 */
[----:B------:R-:W0:Y:S01]  /*0070*/  LDC R0, c[0x0][0x360] ;  /* 0x0000d800ff007b82 */ /* 0x000e220000000800 */
[----:B------:R-:W1:Y:S07]  /*0080*/  LDCU.64 UR4, c[0x0][0x358] ;  /* 0x00006b00ff0477ac */ /* 0x000e6e0008000a00 */
[----:B------:R-:W2:Y:S01]  /*0090*/  LDC.64 R2, c[0x0][0x380] ;  /* 0x0000e000ff027b82 */ /* 0x000ea20000000a00 */
[----:B0-----:R-:W-:-:S04]  /*00a0*/  IMAD R5, R0, UR6, R5 ;  /* 0x0000000600057c24 */ /* 0x001fc8000f8e0205 */
[----:B--2---:R-:W-:-:S05]  /*00b0*/  IMAD.WIDE R2, R5, 0x4, R2 ;  /* 0x0000000405027825 */ /* 0x004fca00078e0202 */
[----:B-1----:R-:W2:Y:S04]  /*00c0*/  LDG.E R5, desc[UR4][R2.64] ;  /* 0x0000000402057981 */ /* 0x002ea8000c1e1900 */
[----:B--2---:R-:W-:Y:S04]  /*00d0*/  REDG.E.ADD.F32.FTZ.RN.STRONG.GPU desc[UR4][R2.64], R5 ;  /* 0x00000005020079a6 */ /* 0x004fe8000c12f304 */
[----:B------:R-:W-:Y:S04]  /*00e0*/  REDG.E.ADD.F32.FTZ.RN.STRONG.GPU desc[UR4][R2.64], R5 ;  /* 0x00000005020079a6 */ /* 0x000fe8000c12f304 */
        /* <DEDUP_REMOVED lines=97> */
[----:B------:R-:W-:Y:S01]  /*0700*/  REDG.E.ADD.F32.FTZ.RN.STRONG.GPU desc[UR4][R2.64], R5 ;  /* 0x00000005020079a6 */ /* 0x000fe2000c12f304 */
[----:B------:R-:W-:Y:S05]  /*0710*/  EXIT ;  /* 0x000000000000794d */ /* 0x000fea0003800000 */
.L_x_0:
[----:B------:R-:W-:-:S00]  /*0720*/  BRA `(.L_x_0) ;  /* 0xfffffffc00fc7947 */ /* 0x000fc0000383ffff */
[----:B------:R-:W-:-:S00]  /*0730*/  NOP ;  /* 0x0000000000007918 */ /* 0x000fc00000000000 */
        /* <DEDUP_REMOVED lines=12> */
.L_x_11:


//--------------------- .text._Z9stress_xuPf      --------------------------
	.section	.text._Z9stress_xuPf,"ax",@progbits
	.align	128
        .global         _Z9stress_xuPf
        .type           _Z9stress_xuPf,@function
        .size           _Z9stress_xuPf,(.L_x_12 - _Z9stress_xuPf)
        .other          _Z9stress_xuPf,@"STO_CUDA_ENTRY STV_DEFAULT"
_Z9stress_xuPf:
.text._Z9stress_xuPf:
[----:B------:R-:W-:Y:S01]  /*0000*/  LDC R1, c[0x0][0x37c] ;  /* 0x0000df00ff017b82 */ /* 0x000fe20000000800 */
[----:B------:R-:W0:Y:S07]  /*0010*/  S2R R0, SR_TID.X ;  /* 0x0000000000007919 */ /* 0x000e2e0000002100 */
[----:B------:R-:W0:Y:S08]  /*0020*/  S2UR UR4, SR_CTAID.X ;  /* 0x00000000000479c3 */ /* 0x000e300000002500 */
[----:B------:R-:W0:Y:S02]  /*0030*/  LDC R5, c[0x0][0x360] ;  /* 0x0000d800ff057b82 */ /* 0x000e240000000800 */
[----:B0-----:R-:W-:-:S05]  /*0040*/  IMAD R5, R5, UR4, R0 ;  /* 0x0000000405057c24 */ /* 0x001fca000f8e0200 */
[----:B------:R-:W-:-:S13]  /*0050*/  ISETP.GT.AND P0, PT, R5, 0xfffff, PT ;  /* 0x000fffff0500780c */ /* 0x000fda0003f04270 */
[----:B------:R-:W-:Y:S05]  /*0060*/  @P0 EXIT ;  /* 0x000000000000094d */ /* 0x000fea0003800000 */
[----:B------:R-:W0:Y:S01]  /*0070*/  LDC.64 R2, c[0x0][0x380] ;  /* 0x0000e000ff027b82 */ /* 0x000e220000000a00 */
[----:B------:R-:W1:Y:S01]  /*0080*/  LDCU.64 UR4, c[0x0][0x358] ;  /* 0x00006b00ff0477ac */ /* 0x000e620008000a00 */
[----:B0-----:R-:W-:-:S05]  /*0090*/  IMAD.WIDE R2, R5, 0x4, R2 ;  /* 0x0000000405027825 */ /* 0x001fca00078e0202 */
[----:B-1----:R-:W2:Y:S02]  /*00a0*/  LDG.E R0, desc[UR4][R2.64] ;  /* 0x0000000402007981 */ /* 0x002ea4000c1e1900 */
[----:B--2---:R-:W-:-:S05]  /*00b0*/  FMUL R0, R0, 1.4426950216293334961 ;  /* 0x3fb8aa3b00007820 */ /* 0x004fca0000400000 */
[----:B------:R-:W-:-:S13]  /*00c0*/  FSETP.GEU.AND P0, PT, R0, -126, PT ;  /* 0xc2fc00000000780b */ /* 0x000fda0003f0e000 */
[----:B------:R-:W-:-:S04]  /*00d0*/  @!P0 FMUL R0, R0, 0.5 ;  /* 0x3f00000000008820 */ /* 0x000fc80000400000 */
[----:B------:R-:W0:Y:S02]  /*00e0*/  MUFU.EX2 R4, R0 ;  /* 0x0000000000047308 */ /* 0x000e240000000800 */
[----:B0-----:R-:W-:-:S04]  /*00f0*/  @!P0 FMUL R4, R4, R4 ;  /* 0x0000000404048220 */ /* 0x001fc80000400000 */
[----:B------:R-:W-:-:S05]  /*0100*/  FMUL R4, R4, 1.4426950216293334961 ;  /* 0x3fb8aa3b04047820 */ /* 0x000fca0000400000 */
        /* <DEDUP_REMOVED lines=493> */
[----:B0-----:R-:W-:-:S05]  /*1fe0*/  @!P0 FMUL R7, R7, R7 ;  /* 0x0000000707078220 */ /* 0x001fca0000400000 */
[----:B------:R-:W-:Y:S01]  /*1ff0*/  STG.E desc[UR4][R2.64], R7 ;  /* 0x0000000702007986 */ /* 0x000fe2000c101904 */
[----:B------:R-:W-:Y:S05]  /*2000*/  EXIT ;  /* 0x000000000000794d */ /* 0x000fea0003800000 */
.L_x_1:
        /* <DEDUP_REMOVED lines=15> */
.L_x_12:


//--------------------- .text._Z13stress_memoryPf --------------------------
	.section	.text._Z13stress_memoryPf,"ax",@progbits
	.align	128
        .global         _Z13stress_memoryPf
        .type           _Z13stress_memoryPf,@function
        .size           _Z13stress_memoryPf,(.L_x_13 - _Z13stress_memoryPf)
        .other          _Z13stress_memoryPf,@"STO_CUDA_ENTRY STV_DEFAULT"
_Z13stress_memoryPf:
.text._Z13stress_memoryPf:
        /* <DEDUP_REMOVED lines=8> */
[----:B------:R-:W-:Y:S01]  /*0080*/  SHF.R.S32.HI R2, RZ, 0x1f, R3 ;  /* 0x0000001fff027819 */ /* 0x000fe20000011403 */
[C---:B------:R-:W-:Y:S01]  /*0090*/  VIADD R0, R3.reuse, 0x1 ;  /* 0x0000000103007836 */ /* 0x040fe20000000000 */
[----:B------:R-:W1:Y:S01]  /*00a0*/  LDCU.64 UR6, c[0x0][0x358] ;  /* 0x00006b00ff0677ac */ /* 0x000e620008000a00 */
[C---:B------:R-:W-:Y:S01]  /*00b0*/  VIADD R8, R3.reuse, 0x2 ;  /* 0x0000000203087836 */ /* 0x040fe20000000000 */
[----:B------:R-:W-:Y:S02]  /*00c0*/  LEA.HI R2, R2, R3, RZ, 0x14 ;  /* 0x0000000302027211 */ /* 0x000fe400078fa0ff */
[----:B------:R-:W-:Y:S02]  /*00d0*/  SHF.R.S32.HI R5, RZ, 0x1f, R0 ;  /* 0x0000001fff057819 */ /* 0x000fe40000011400 */
[----:B------:R-:W-:Y:S01]  /*00e0*/  LOP3.LUT R4, R2, 0xfff00000, RZ, 0xc0, !PT ;  /* 0xfff0000002047812 */ /* 0x000fe200078ec0ff */
[----:B------:R-:W-:Y:S01]  /*00f0*/  VIADD R2, R3, 0x3 ;  /* 0x0000000303027836 */ /* 0x000fe20000000000 */
[----:B------:R-:W-:-:S02]  /*0100*/  SHF.R.S32.HI R7, RZ, 0x1f, R8 ;  /* 0x0000001fff077819 */ /* 0x000fc40000011408 */
[----:B------:R-:W-:Y:S02]  /*0110*/  LEA.HI R6, R5, R0, RZ, 0x14 ;  /* 0x0000000005067211 */ /* 0x000fe400078fa0ff */
[----:B------:R-:W-:Y:S02]  /*0120*/  LEA.HI R9, R7, R8, RZ, 0x14 ;  /* 0x0000000807097211 */ /* 0x000fe400078fa0ff */
[----:B------:R-:W-:Y:S02]  /*0130*/  IADD3 R5, PT, PT, R3, -R4, RZ ;  /* 0x8000000403057210 */ /* 0x000fe40007ffe0ff */
[----:B------:R-:W-:Y:S02]  /*0140*/  LOP3.LUT R7, R6, 0xfff00000, RZ, 0xc0, !PT ;  /* 0xfff0000006077812 */ /* 0x000fe400078ec0ff */
[----:B------:R-:W-:Y:S02]  /*0150*/  SHF.R.S32.HI R11, RZ, 0x1f, R2 ;  /* 0x0000001fff0b7819 */ /* 0x000fe40000011402 */
[----:B------:R-:W-:Y:S01]  /*0160*/  LOP3.LUT R9, R9, 0xfff00000, RZ, 0xc0, !PT ;  /* 0xfff0000009097812 */ /* 0x000fe200078ec0ff */
[----:B0-----:R-:W-:Y:S01]  /*0170*/  IMAD.WIDE R4, R5, 0x4, R12 ;  /* 0x0000000405047825 */ /* 0x001fe200078e020c */
[----:B------:R-:W-:-:S03]  /*0180*/  LEA.HI R11, R11, R2, RZ, 0x14 ;  /* 0x000000020b0b7211 */ /* 0x000fc600078fa0ff */
[----:B------:R-:W-:Y:S02]  /*0190*/  IMAD.IADD R7, R0, 0x1, -R7 ;  /* 0x0000000100077824 */ /* 0x000fe400078e0a07 */
[----:B------:R-:W-:Y:S01]  /*01a0*/  IMAD.WIDE R14, R3, 0x4, R12 ;  /* 0x00000004030e7825 */ /* 0x000fe200078e020c */
[----:B------:R-:W-:Y:S01]  /*01b0*/  LOP3.LUT R11, R11, 0xfff00000, RZ, 0xc0, !PT ;  /* 0xfff000000b0b7812 */ /* 0x000fe200078ec0ff */
[----:B-1----:R-:W2:Y:S02]  /*01c0*/  LDG.E R5, desc[UR6][R4.64] ;  /* 0x0000000604057981 */ /* 0x002ea4000c1e1900 */
[----:B------:R-:W-:Y:S02]  /*01d0*/  IMAD.IADD R9, R8, 0x1, -R9 ;  /* 0x0000000108097824 */ /* 0x000fe400078e0a09 */
[----:B------:R-:W-:Y:S01]  /*01e0*/  IMAD.WIDE R6, R7, 0x4, R12 ;  /* 0x0000000407067825 */ /* 0x000fe200078e020c */
[----:B------:R-:W2:Y:S03]  /*01f0*/  LDG.E R0, desc[UR6][R14.64] ;  /* 0x000000060e007981 */ /* 0x000ea6000c1e1900 */
[----:B------:R-:W-:-:S02]  /*0200*/  IMAD.IADD R11, R2, 0x1, -R11 ;  /* 0x00000001020b7824 */ /* 0x000fc400078e0a0b */
[--C-:B------:R-:W-:Y:S01]  /*0210*/  IMAD.WIDE R8, R9, 0x4, R12.reuse ;  /* 0x0000000409087825 */ /* 0x100fe200078e020c */
[----:B------:R-:W3:Y:S03]  /*0220*/  LDG.E R7, desc[UR6][R6.64] ;  /* 0x0000000606077981 */ /* 0x000ee6000c1e1900 */
[----:B------:R-:W-:Y:S02]  /*0230*/  IMAD.WIDE R10, R11, 0x4, R12 ;  /* 0x000000040b0a7825 */ /* 0x000fe400078e020c */
[----:B------:R-:W4:Y:S04]  /*0240*/  LDG.E R9, desc[UR6][R8.64] ;  /* 0x0000000608097981 */ /* 0x000f28000c1e1900 */
[----:B------:R-:W5:Y:S01]  /*0250*/  LDG.E R11, desc[UR6][R10.64] ;  /* 0x000000060a0b7981 */ /* 0x000f62000c1e1900 */
[----:B------:R-:W-:Y:S01]  /*0260*/  IADD3 R2, PT, PT, R3, 0x7, RZ ;  /* 0x0000000703027810 */ /* 0x000fe20007ffe0ff */
[----:B------:R-:W-:Y:S01]  /*0270*/  UMOV UR4, 0x7 ;  /* 0x0000000700047882 */ /* 0x000fe20000000000 */
[----:B--2---:R-:W-:-:S04]  /*0280*/  FADD R0, R0, R5 ;  /* 0x0000000500007221 */ /* 0x004fc80000000000 */
[----:B---3--:R-:W-:-:S04]  /*0290*/  FADD R0, R0, R7 ;  /* 0x0000000700007221 */ /* 0x008fc80000000000 */
[----:B----4-:R-:W-:-:S04]  /*02a0*/  FADD R0, R0, R9 ;  /* 0x0000000900007221 */ /* 0x010fc80000000000 */
[----:B-----5:R-:W-:-:S07]  /*02b0*/  FADD R23, R0, R11 ;  /* 0x0000000b00177221 */ /* 0x020fce0000000000 */
.L_x_2:
[----:B------:R-:W-:-:S05]  /*02c0*/  VIADD R3, R2, 0xfffffffd ;  /* 0xfffffffd02037836 */ /* 0x000fca0000000000 */
[----:B------:R-:W-:-:S04]  /*02d0*/  SHF.R.S32.HI R0, RZ, 0x1f, R3 ;  /* 0x0000001fff007819 */ /* 0x000fc80000011403 */
[----:B------:R-:W-:-:S04]  /*02e0*/  LEA.HI R0, R0, R3, RZ, 0x14 ;  /* 0x0000000300007211 */ /* 0x000fc800078fa0ff */
[----:B------:R-:W-:Y:S01]  /*02f0*/  LOP3.LUT R4, R0, 0xfff00000, RZ, 0xc0, !PT ;  /* 0xfff0000000047812 */ /* 0x000fe200078ec0ff */
[----:B------:R-:W-:-:S04]  /*0300*/  VIADD R0, R2, 0xfffffffe ;  /* 0xfffffffe02007836 */ /* 0x000fc80000000000 */
[----:B------:R-:W-:Y:S01]  /*0310*/  IMAD.IADD R5, R3, 0x1, -R4 ;  /* 0x0000000103057824 */ /* 0x000fe200078e0a04 */
[----:B------:R-:W-:-:S03]  /*0320*/  SHF.R.S32.HI R3, RZ, 0x1f, R0 ;  /* 0x0000001fff037819 */ /* 0x000fc60000011400 */
[----:B------:R-:W-:Y:S01]  /*0330*/  IMAD.WIDE R4, R5, 0x4, R12 ;  /* 0x0000000405047825 */ /* 0x000fe200078e020c */
[----:B------:R-:W-:-:S04]  /*0340*/  LEA.HI R3, R3, R0, RZ, 0x14 ;  /* 0x0000000003037211 */ /* 0x000fc800078fa0ff */
[----:B------:R0:W2:Y:S01]  /*0350*/  LDG.E R22, desc[UR6][R4.64] ;  /* 0x0000000604167981 */ /* 0x0000a2000c1e1900 */
[----:B------:R-:W-:Y:S02]  /*0360*/  LOP3.LUT R3, R3, 0xfff00000, RZ, 0xc0, !PT ;  /* 0xfff0000003037812 */ /* 0x000fe400078ec0ff */
[----:B------:R-:W-:-:S03]  /*0370*/  IADD3 R8, PT, PT, R2, -0x1, RZ ;  /* 0xffffffff02087810 */ /* 0x000fc60007ffe0ff */
[----:B------:R-:W-:Y:S01]  /*0380*/  IMAD.IADD R3, R0, 0x1, -R3 ;  /* 0x0000000100037824 */ /* 0x000fe200078e0a03 */
[----:B------:R-:W-:-:S03]  /*0390*/  SHF.R.S32.HI R9, RZ, 0x1f, R8 ;  /* 0x0000001fff097819 */ /* 0x000fc60000011408 */
[----:B------:R-:W-:Y:S01]  /*03a0*/  IMAD.WIDE R6, R3, 0x4, R12 ;  /* 0x0000000403067825 */ /* 0x000fe200078e020c */
[----:B------:R-:W-:-:S04]  /*03b0*/  LEA.HI R9, R9, R8, RZ, 0x14 ;  /* 0x0000000809097211 */ /* 0x000fc800078fa0ff */
[----:B------:R-:W-:Y:S01]  /*03c0*/  LOP3.LUT R9, R9, 0xfff00000, RZ, 0xc0, !PT ;  /* 0xfff0000009097812 */ /* 0x000fe200078ec0ff */
[----:B------:R1:W3:Y:S01]  /*03d0*/  LDG.E R6, desc[UR6][R6.64] ;  /* 0x0000000606067981 */ /* 0x0002e2000c1e1900 */
[----:B------:R-:W-:Y:S01]  /*03e0*/  SHF.R.S32.HI R3, RZ, 0x1f, R2 ;  /* 0x0000001fff037819 */ /* 0x000fe20000011402 */
[----:B------:R-:W-:Y:S02]  /*03f0*/  VIADD R0, R2, 0x1 ;  /* 0x0000000102007836 */ /* 0x000fe40000000000 */
[----:B------:R-:W-:-:S04]  /*0400*/  IMAD.IADD R9, R8, 0x1, -R9 ;  /* 0x0000000108097824 */ /* 0x000fc800078e0a09 */
[----:B------:R-:W-:Y:S01]  /*0410*/  IMAD.WIDE R8, R9, 0x4, R12 ;  /* 0x0000000409087825 */ /* 0x000fe200078e020c */
[----:B------:R-:W-:Y:S02]  /*0420*/  LEA.HI R3, R3, R2, RZ, 0x14 ;  /* 0x0000000203037211 */ /* 0x000fe400078fa0ff */
[----:B0-----:R-:W-:Y:S02]  /*0430*/  SHF.R.S32.HI R5, RZ, 0x1f, R0 ;  /* 0x0000001fff057819 */ /* 0x001fe40000011400 */
[----:B------:R0:W4:Y:S01]  /*0440*/  LDG.E R4, desc[UR6][R8.64] ;  /* 0x0000000608047981 */ /* 0x000122000c1e1900 */
[----:B------:R-:W-:Y:S02]  /*0450*/  LOP3.LUT R3, R3, 0xfff00000, RZ, 0xc0, !PT ;  /* 0xfff0000003037812 */ /* 0x000fe400078ec0ff */
[----:B------:R-:W-:Y:S02]  /*0460*/  LEA.HI R5, R5, R0, RZ, 0x14 ;  /* 0x0000000005057211 */ /* 0x000fe400078fa0ff */
[----:B------:R-:W-:-:S02]  /*0470*/  IADD3 R3, PT, PT, -R3, R2, RZ ;  /* 0x0000000203037210 */ /* 0x000fc40007ffe1ff */
[----:B------:R-:W-:-:S03]  /*0480*/  LOP3.LUT R5, R5, 0xfff00000, RZ, 0xc0, !PT ;  /* 0xfff0000005057812 */ /* 0x000fc600078ec0ff */
[----:B------:R-:W-:-:S04]  /*0490*/  IMAD.WIDE R10, R3, 0x4, R12 ;  /* 0x00000004030a7825 */ /* 0x000fc800078e020c */
[----:B------:R-:W-:Y:S02]  /*04a0*/  IMAD.IADD R5, R0, 0x1, -R5 ;  /* 0x0000000100057824 */ /* 0x000fe400078e0a05 */
[----:B------:R5:W4:Y:S02]  /*04b0*/  LDG.E R0, desc[UR6][R10.64] ;  /* 0x000000060a007981 */ /* 0x000b24000c1e1900 */
[----:B------:R-:W-:-:S05]  /*04c0*/  IMAD.WIDE R16, R5, 0x4, R12 ;  /* 0x0000000405107825 */ /* 0x000fca00078e020c */
[----:B------:R5:W4:Y:S01]  /*04d0*/  LDG.E R3, desc[UR6][R16.64] ;  /* 0x0000000610037981 */ /* 0x000b22000c1e1900 */
[C---:B------:R-:W-:Y:S02]  /*04e0*/  VIADD R18, R2.reuse, 0x5 ;  /* 0x0000000502127836 */ /* 0x040fe40000000000 */
[C---:B-1----:R-:W-:Y:S02]  /*04f0*/  VIADD R7, R2.reuse, 0x2 ;  /* 0x0000000202077836 */ /* 0x042fe40000000000 */
[----:B------:R-:W-:Y:S01]  /*0500*/  VIADD R27, R2, 0x3 ;  /* 0x00000003021b7836 */ /* 0x000fe20000000000 */
[----:B0-----:R-:W-:Y:S02]  /*0510*/  SHF.R.S32.HI R9, RZ, 0x1f, R18 ;  /* 0x0000001fff097819 */ /* 0x001fe40000011412 */
[----:B------:R-:W-:Y:S02]  /*0520*/  SHF.R.S32.HI R8, RZ, 0x1f, R7 ;  /* 0x0000001fff087819 */ /* 0x000fe40000011407 */
[----:B------:R-:W-:-:S02]  /*0530*/  LEA.HI R9, R9, R18, RZ, 0x14 ;  /* 0x0000001209097211 */ /* 0x000fc400078fa0ff */
[----:B------:R-:W-:Y:S02]  /*0540*/  SHF.R.S32.HI R20, RZ, 0x1f, R27 ;  /* 0x0000001fff147819 */ /* 0x000fe4000001141b */
[----:B------:R-:W-:Y:S01]  /*0550*/  LEA.HI R8, R8, R7, RZ, 0x14 ;  /* 0x0000000708087211 */ /* 0x000fe200078fa0ff */
[----:B-----5:R-:W-:Y:S01]  /*0560*/  VIADD R11, R2, 0x7 ;  /* 0x00000007020b7836 */ /* 0x020fe20000000000 */
[----:B------:R-:W-:Y:S02]  /*0570*/  LOP3.LUT R9, R9, 0xfff00000, RZ, 0xc0, !PT ;  /* 0xfff0000009097812 */ /* 0x000fe400078ec0ff */
[----:B------:R-:W-:Y:S02]  /*0580*/  LEA.HI R20, R20, R27, RZ, 0x14 ;  /* 0x0000001b14147211 */ /* 0x000fe400078fa0ff */
[----:B------:R-:W-:Y:S02]  /*0590*/  LOP3.LUT R8, R8, 0xfff00000, RZ, 0xc0, !PT ;  /* 0xfff0000008087812 */ /* 0x000fe400078ec0ff */
[----:B------:R-:W-:Y:S01]  /*05a0*/  IADD3 R10, PT, PT, R2, 0x6, RZ ;  /* 0x00000006020a7810 */ /* 0x000fe20007ffe0ff */
[----:B------:R-:W-:Y:S01]  /*05b0*/  IMAD.IADD R18, R18, 0x1, -R9 ;  /* 0x0000000112127824 */ /* 0x000fe200078e0a09 */
[----:B------:R-:W-:Y:S01]  /*05c0*/  LOP3.LUT R20, R20, 0xfff00000, RZ, 0xc0, !PT ;  /* 0xfff0000014147812 */ /* 0x000fe200078ec0ff */
[----:B------:R-:W-:Y:S01]  /*05d0*/  IMAD.IADD R7, R7, 0x1, -R8 ;  /* 0x0000000107077824 */ /* 0x000fe200078e0a08 */
[----:B------:R-:W-:Y:S01]  /*05e0*/  SHF.R.S32.HI R17, RZ, 0x1f, R10 ;  /* 0x0000001fff117819 */ /* 0x000fe2000001140a */
[----:B------:R-:W-:Y:S01]  /*05f0*/  VIADD R9, R2, 0x9 ;  /* 0x0000000902097836 */ /* 0x000fe20000000000 */
[----:B------:R-:W-:-:S02]  /*0600*/  SHF.R.S32.HI R16, RZ, 0x1f, R11 ;  /* 0x0000001fff107819 */ /* 0x000fc4000001140b */
[----:B------:R-:W-:Y:S01]  /*0610*/  IADD3 R8, PT, PT, R2, 0x8, RZ ;  /* 0x0000000802087810 */ /* 0x000fe20007ffe0ff */
[----:B------:R-:W-:Y:S01]  /*0620*/  IMAD.IADD R27, R27, 0x1, -R20 ;  /* 0x000000011b1b7824 */ /* 0x000fe200078e0a14 */
[----:B------:R-:W-:Y:S02]  /*0630*/  LEA.HI R17, R17, R10, RZ, 0x14 ;  /* 0x0000000a11117211 */ /* 0x000fe400078fa0ff */
[----:B------:R-:W-:Y:S02]  /*0640*/  LEA.HI R16, R16, R11, RZ, 0x14 ;  /* 0x0000000b10107211 */ /* 0x000fe400078fa0ff */
[----:B------:R-:W-:Y:S02]  /*0650*/  SHF.R.S32.HI R19, RZ, 0x1f, R8 ;  /* 0x0000001fff137819 */ /* 0x000fe40000011408 */
[----:B------:R-:W-:Y:S02]  /*0660*/  SHF.R.S32.HI R20, RZ, 0x1f, R9 ;  /* 0x0000001fff147819 */ /* 0x000fe40000011409 */
[----:B------:R-:W-:-:S02]  /*0670*/  LOP3.LUT R17, R17, 0xfff00000, RZ, 0xc0, !PT ;  /* 0xfff0000011117812 */ /* 0x000fc400078ec0ff */
[----:B------:R-:W-:Y:S02]  /*0680*/  LOP3.LUT R16, R16, 0xfff00000, RZ, 0xc0, !PT ;  /* 0xfff0000010107812 */ /* 0x000fe400078ec0ff */
[----:B------:R-:W-:Y:S02]  /*0690*/  LEA.HI R19, R19, R8, RZ, 0x14 ;  /* 0x0000000813137211 */ /* 0x000fe400078fa0ff */
[----:B------:R-:W-:Y:S01]  /*06a0*/  LEA.HI R20, R20, R9, RZ, 0x14 ;  /* 0x0000000914147211 */ /* 0x000fe200078fa0ff */
[----:B------:R-:W-:Y:S01]  /*06b0*/  IMAD.IADD R10, R10, 0x1, -R17 ;  /* 0x000000010a0a7824 */ /* 0x000fe200078e0a11 */
[----:B------:R-:W-:Y:S02]  /*06c0*/  IADD3 R11, PT, PT, R11, -R16, RZ ;  /* 0x800000100b0b7210 */ /* 0x000fe40007ffe0ff */
[----:B------:R-:W-:Y:S01]  /*06d0*/  LOP3.LUT R17, R19, 0xfff00000, RZ, 0xc0, !PT ;  /* 0xfff0000013117812 */ /* 0x000fe200078ec0ff */
[----:B------:R-:W-:Y:S01]  /*06e0*/  VIADD R19, R2, 0xa ;  /* 0x0000000a02137836 */ /* 0x000fe20000000000 */
[----:B------:R-:W-:-:S05]  /*06f0*/  LOP3.LUT R16, R20, 0xfff00000, RZ, 0xc0, !PT ;  /* 0xfff0000014107812 */ /* 0x000fca00078ec0ff */
[----:B------:R-:W-:Y:S01]  /*0700*/  IMAD.IADD R9, R9, 0x1, -R16 ;  /* 0x0000000109097824 */ /* 0x000fe200078e0a10 */
[----:B------:R-:W-:-:S04]  /*0710*/  SHF.R.S32.HI R16, RZ, 0x1f, R19 ;  /* 0x0000001fff107819 */ /* 0x000fc80000011413 */
[----:B------:R-:W-:-:S04]  /*0720*/  LEA.HI R16, R16, R19, RZ, 0x14 ;  /* 0x0000001310107211 */ /* 0x000fc800078fa0ff */
[----:B------:R-:W-:-:S04]  /*0730*/  LOP3.LUT R16, R16, 0xfff00000, RZ, 0xc0, !PT ;  /* 0xfff0000010107812 */ /* 0x000fc800078ec0ff */
[----:B------:R-:W-:Y:S01]  /*0740*/  IADD3 R19, PT, PT, R19, -R16, RZ ;  /* 0x8000001013137210 */ /* 0x000fe20007ffe0ff */
[----:B------:R-:W-:-:S05]  /*0750*/  VIADD R16, R2, 0xd ;  /* 0x0000000d02107836 */ /* 0x000fca0000000000 */
[----:B------:R-:W-:-:S04]  /*0760*/  SHF.R.S32.HI R25, RZ, 0x1f, R16 ;  /* 0x0000001fff197819 */ /* 0x000fc80000011410 */
[----:B------:R-:W-:-:S04]  /*0770*/  LEA.HI R25, R25, R16, RZ, 0x14 ;  /* 0x0000001019197211 */ /* 0x000fc800078fa0ff */
[----:B------:R-:W-:-:S05]  /*0780*/  LOP3.LUT R25, R25, 0xfff00000, RZ, 0xc0, !PT ;  /* 0xfff0000019197812 */ /* 0x000fca00078ec0ff */
[----:B------:R-:W-:Y:S01]  /*0790*/  IMAD.IADD R16, R16, 0x1, -R25 ;  /* 0x0000000110107824 */ /* 0x000fe200078e0a19 */
[----:B------:R-:W-:-:S04]  /*07a0*/  IADD3 R5, PT, PT, R2, 0x4, RZ ;  /* 0x0000000402057810 */ /* 0x000fc80007ffe0ff */
[----:B------:R-:W-:Y:S01]  /*07b0*/  SHF.R.S32.HI R24, RZ, 0x1f, R5 ;  /* 0x0000001fff187819 */ /* 0x000fe20000011405 */
[----:B------:R-:W-:-:S03]  /*07c0*/  VIADD R20, R2, 0xb ;  /* 0x0000000b02147836 */ /* 0x000fc60000000000 */
[----:B------:R-:W-:Y:S01]  /*07d0*/  LEA.HI R24, R24, R5, RZ, 0x14 ;  /* 0x0000000518187211 */ /* 0x000fe200078fa0ff */
[----:B------:R-:W-:Y:S01]  /*07e0*/  VIADD R21, R2, 0xc ;  /* 0x0000000c02157836 */ /* 0x000fe20000000000 */
[----:B------:R-:W-:Y:S02]  /*07f0*/  IADD3 R8, PT, PT, R8, -R17, RZ ;  /* 0x8000001108087210 */ /* 0x000fe40007ffe0ff */
[----:B------:R-:W-:Y:S02]  /*0800*/  LOP3.LUT R24, R24, 0xfff00000, RZ, 0xc0, !PT ;  /* 0xfff0000018187812 */ /* 0x000fe400078ec0ff */
[----:B------:R-:W-:-:S03]  /*0810*/  SHF.R.S32.HI R17, RZ, 0x1f, R20 ;  /* 0x0000001fff117819 */ /* 0x000fc60000011414 */
[----:B------:R-:W-:Y:S01]  /*0820*/  IMAD.IADD R5, R5, 0x1, -R24 ;  /* 0x0000000105057824 */ /* 0x000fe200078e0a18 */
[----:B------:R-:W-:Y:S02]  /*0830*/  LEA.HI R17, R17, R20, RZ, 0x14 ;  /* 0x0000001411117211 */ /* 0x000fe400078fa0ff */
[----:B------:R-:W-:Y:S02]  /*0840*/  SHF.R.S32.HI R24, RZ, 0x1f, R21 ;  /* 0x0000001fff187819 */ /* 0x000fe40000011415 */
[----:B------:R-:W-:Y:S02]  /*0850*/  LOP3.LUT R17, R17, 0xfff00000, RZ, 0xc0, !PT ;  /* 0xfff0000011117812 */ /* 0x000fe400078ec0ff */
[----:B------:R-:W-:-:S03]  /*0860*/  LEA.HI R24, R24, R21, RZ, 0x14 ;  /* 0x0000001518187211 */ /* 0x000fc600078fa0ff */
[----:B------:R-:W-:Y:S01]  /*0870*/  IMAD.IADD R20, R20, 0x1, -R17 ;  /* 0x0000000114147824 */ /* 0x000fe200078e0a11 */
[----:B------:R-:W-:Y:S02]  /*0880*/  LOP3.LUT R24, R24, 0xfff00000, RZ, 0xc0, !PT ;  /* 0xfff0000018187812 */ /* 0x000fe400078ec0ff */
[----:B------:R-:W-:-:S03]  /*0890*/  IADD3 R17, PT, PT, R2, 0xe, RZ ;  /* 0x0000000e02117810 */ /* 0x000fc60007ffe0ff */
[----:B------:R-:W-:Y:S01]  /*08a0*/  IMAD.IADD R21, R21, 0x1, -R24 ;  /* 0x0000000115157824 */ /* 0x000fe200078e0a18 */
[----:B------:R-:W-:Y:S01]  /*08b0*/  SHF.R.S32.HI R24, RZ, 0x1f, R17 ;  /* 0x0000001fff187819 */ /* 0x000fe20000011411 */
[----:B------:R-:W-:-:S03]  /*08c0*/  IMAD.WIDE R26, R27, 0x4, R12 ;  /* 0x000000041b1a7825 */ /* 0x000fc600078e020c */
[----:B------:R-:W-:Y:S01]  /*08d0*/  LEA.HI R24, R24, R17, RZ, 0x14 ;  /* 0x0000001118187211 */ /* 0x000fe200078fa0ff */
[----:B------:R-:W-:-:S03]  /*08e0*/  VIADD R29, R2, 0xf ;  /* 0x0000000f021d7836 */ /* 0x000fc60000000000 */
[----:B------:R-:W-:-:S04]  /*08f0*/  LOP3.LUT R24, R24, 0xfff00000, RZ, 0xc0, !PT ;  /* 0xfff0000018187812 */ /* 0x000fc800078ec0ff */
[----:B------:R-:W-:Y:S02]  /*0900*/  IADD3 R17, PT, PT, R17, -R24, RZ ;  /* 0x8000001811117210 */ /* 0x000fe40007ffe0ff */
[----:B------:R-:W-:-:S04]  /*0910*/  SHF.R.S32.HI R24, RZ, 0x1f, R29 ;  /* 0x0000001fff187819 */ /* 0x000fc8000001141d */
[----:B------:R-:W-:-:S04]  /*0920*/  LEA.HI R24, R24, R29, RZ, 0x14 ;  /* 0x0000001d18187211 */ /* 0x000fc800078fa0ff */
[----:B------:R-:W-:-:S05]  /*0930*/  LOP3.LUT R24, R24, 0xfff00000, RZ, 0xc0, !PT ;  /* 0xfff0000018187812 */ /* 0x000fca00078ec0ff */
[----:B------:R-:W-:Y:S02]  /*0940*/  IMAD.IADD R29, R29, 0x1, -R24 ;  /* 0x000000011d1d7824 */ /* 0x000fe400078e0a18 */
[----:B--2---:R-:W-:Y:S01]  /*0950*/  FADD R25, R22, R23 ;  /* 0x0000001716197221 */ /* 0x004fe20000000000 */
[----:B------:R-:W-:-:S04]  /*0960*/  IADD3 R23, PT, PT, R2, 0x10, RZ ;  /* 0x0000001002177810 */ /* 0x000fc80007ffe0ff */
[----:B------:R-:W-:-:S04]  /*0970*/  SHF.R.S32.HI R22, RZ, 0x1f, R23 ;  /* 0x0000001fff167819 */ /* 0x000fc80000011417 */
[----:B------:R-:W-:-:S04]  /*0980*/  LEA.HI R22, R22, R23, RZ, 0x14 ;  /* 0x0000001716167211 */ /* 0x000fc800078fa0ff */
[----:B------:R-:W-:-:S05]  /*0990*/  LOP3.LUT R22, R22, 0xfff00000, RZ, 0xc0, !PT ;  /* 0xfff0000016167812 */ /* 0x000fca00078ec0ff */
[----:B------:R-:W-:Y:S02]  /*09a0*/  IMAD.IADD R23, R23, 0x1, -R22 ;  /* 0x0000000117177824 */ /* 0x000fe400078e0a16 */
[----:B---3--:R-:W-:Y:S01]  /*09b0*/  FADD R22, R25, R6 ;  /* 0x0000000619167221 */ /* 0x008fe20000000000 */
[----:B------:R-:W-:-:S05]  /*09c0*/  VIADD R25, R2, 0x11 ;  /* 0x0000001102197836 */ /* 0x000fca0000000000 */
[----:B------:R-:W-:-:S04]  /*09d0*/  SHF.R.S32.HI R6, RZ, 0x1f, R25 ;  /* 0x0000001fff067819 */ /* 0x000fc80000011419 */
[----:B------:R-:W-:Y:S01]  /*09e0*/  LEA.HI R6, R6, R25, RZ, 0x14 ;  /* 0x0000001906067211 */ /* 0x000fe200078fa0ff */
[----:B----4-:R-:W-:Y:S01]  /*09f0*/  FADD R22, R22, R4 ;  /* 0x0000000416167221 */ /* 0x010fe20000000000 */
[----:B------:R-:W-:Y:S02]  /*0a00*/  VIADD R4, R2, 0x12 ;  /* 0x0000001202047836 */ /* 0x000fe40000000000 */
[----:B------:R-:W-:-:S04]  /*0a10*/  LOP3.LUT R6, R6, 0xfff00000, RZ, 0xc0, !PT ;  /* 0xfff0000006067812 */ /* 0x000fc800078ec0ff */
[----:B------:R-:W-:Y:S02]  /*0a20*/  IADD3 R25, PT, PT, R25, -R6, RZ ;  /* 0x8000000619197210 */ /* 0x000fe40007ffe0ff */
[----:B------:R-:W-:-:S04]  /*0a30*/  SHF.R.S32.HI R6, RZ, 0x1f, R4 ;  /* 0x0000001fff067819 */ /* 0x000fc80000011404 */
[----:B------:R-:W-:-:S04]  /*0a40*/  LEA.HI R6, R6, R4, RZ, 0x14 ;  /* 0x0000000406067211 */ /* 0x000fc800078fa0ff */
[----:B------:R-:W-:Y:S01]  /*0a50*/  LOP3.LUT R6, R6, 0xfff00000, RZ, 0xc0, !PT ;  /* 0xfff0000006067812 */ /* 0x000fe200078ec0ff */
[----:B------:R-:W-:-:S04]  /*0a60*/  FADD R0, R22, R0 ;  /* 0x0000000016007221 */ /* 0x000fc80000000000 */
[----:B------:R-:W-:Y:S02]  /*0a70*/  IMAD.IADD R4, R4, 0x1, -R6 ;  /* 0x0000000104047824 */ /* 0x000fe400078e0a06 */
[----:B------:R-:W-:-:S04]  /*0a80*/  IMAD.WIDE R6, R7, 0x4, R12 ;  /* 0x0000000407067825 */ /* 0x000fc800078e020c */
[----:B------:R-:W-:Y:S02]  /*0a90*/  FADD R3, R0, R3 ;  /* 0x0000000300037221 */ /* 0x000fe40000000000 */
[----:B------:R0:W2:Y:S02]  /*0aa0*/  LDG.E R0, desc[UR6][R6.64] ;  /* 0x0000000606007981 */ /* 0x0000a4000c1e1900 */
[--C-:B0-----:R-:W-:Y:S02]  /*0ab0*/  IMAD.WIDE R6, R5, 0x4, R12.reuse ;  /* 0x0000000405067825 */ /* 0x101fe400078e020c */
[----:B------:R0:W3:Y:S04]  /*0ac0*/  LDG.E R5, desc[UR6][R26.64] ;  /* 0x000000061a057981 */ /* 0x0000e8000c1e1900 */
[----:B------:R1:W4:Y:S01]  /*0ad0*/  LDG.E R28, desc[UR6][R6.64] ;  /* 0x00000006061c7981 */ /* 0x000322000c1e1900 */
[----:B0-----:R-:W-:-:S04]  /*0ae0*/  IMAD.WIDE R26, R18, 0x4, R12 ;  /* 0x00000004121a7825 */ /* 0x001fc800078e020c */
[--C-:B-1----:R-:W-:Y:S02]  /*0af0*/  IMAD.WIDE R6, R10, 0x4, R12.reuse ;  /* 0x000000040a067825 */ /* 0x102fe400078e020c */
[----:B------:R-:W5:Y:S02]  /*0b00*/  LDG.E R27, desc[UR6][R26.64] ;  /* 0x000000061a1b7981 */ /* 0x000f64000c1e1900 */
[----:B------:R-:W-:-:S06]  /*0b10*/  IMAD.WIDE R10, R11, 0x4, R12 ;  /* 0x000000040b0a7825 */ /* 0x000fcc00078e020c */
[----:B------:R-:W5:Y:S04]  /*0b20*/  LDG.E R11, desc[UR6][R10.64] ;  /* 0x000000060a0b7981 */ /* 0x000f68000c1e1900 */
[----:B------:R0:W5:Y:S02]  /*0b30*/  LDG.E R26, desc[UR6][R6.64] ;  /* 0x00000006061a7981 */ /* 0x000164000c1e1900 */
[----:B0-----:R-:W-:-:S05]  /*0b40*/  IMAD.WIDE R6, R8, 0x4, R12 ;  /* 0x0000000408067825 */ /* 0x001fca00078e020c */
[----:B------:R0:W5:Y:S01]  /*0b50*/  LDG.E R10, desc[UR6][R6.64] ;  /* 0x00000006060a7981 */ /* 0x000162000c1e1900 */
[----:B------:R-:W-:-:S04]  /*0b60*/  IMAD.WIDE R8, R9, 0x4, R12 ;  /* 0x0000000409087825 */ /* 0x000fc800078e020c */
[--C-:B------:R-:W-:Y:S02]  /*0b70*/  IMAD.WIDE R18, R19, 0x4, R12.reuse ;  /* 0x0000000413127825 */ /* 0x100fe400078e020c */
[----:B------:R-:W5:Y:S02]  /*0b80*/  LDG.E R9, desc[UR6][R8.64] ;  /* 0x0000000608097981 */ /* 0x000f64000c1e1900 */
[----:B0-----:R-:W-:-:S04]  /*0b90*/  IMAD.WIDE R6, R20, 0x4, R12 ;  /* 0x0000000414067825 */ /* 0x001fc800078e020c */
[--C-:B------:R-:W-:Y:S02]  /*0ba0*/  IMAD.WIDE R20, R21, 0x4, R12.reuse ;  /* 0x0000000415147825 */ /* 0x100fe400078e020c */
[----:B------:R-:W5:Y:S04]  /*0bb0*/  LDG.E R7, desc[UR6][R6.64] ;  /* 0x0000000606077981 */ /* 0x000f68000c1e1900 */
[----:B------:R0:W5:Y:S04]  /*0bc0*/  LDG.E R8, desc[UR6][R18.64] ;  /* 0x0000000612087981 */ /* 0x000168000c1e1900 */
[----:B------:R1:W5:Y:S01]  /*0bd0*/  LDG.E R6, desc[UR6][R20.64] ;  /* 0x0000000614067981 */ /* 0x000362000c1e1900 */
[----:B------:R-:W-:-:S04]  /*0be0*/  IMAD.WIDE R22, R23, 0x4, R12 ;  /* 0x0000000417167825 */ /* 0x000fc800078e020c */
[----:B0-----:R-:W-:-:S04]  /*0bf0*/  IMAD.WIDE R18, R16, 0x4, R12 ;  /* 0x0000000410127825 */ /* 0x001fc800078e020c */
[--C-:B-1----:R-:W-:Y:S01]  /*0c00*/  IMAD.WIDE R20, R29, 0x4, R12.reuse ;  /* 0x000000041d147825 */ /* 0x102fe200078e020c */
[----:B------:R-:W-:Y:S01]  /*0c10*/  IADD3 R29, PT, PT, R2, 0x13, RZ ;  /* 0x00000013021d7810 */ /* 0x000fe20007ffe0ff */
[----:B------:R-:W5:Y:S02]  /*0c20*/  LDG.E R18, desc[UR6][R18.64] ;  /* 0x0000000612127981 */ /* 0x000f64000c1e1900 */
[----:B------:R-:W-:Y:S01]  /*0c30*/  IMAD.WIDE R16, R17, 0x4, R12 ;  /* 0x0000000411107825 */ /* 0x000fe200078e020c */
[----:B------:R-:W-:Y:S01]  /*0c40*/  SHF.R.S32.HI R24, RZ, 0x1f, R29 ;  /* 0x0000001fff187819 */ /* 0x000fe2000001141d */
[----:B------:R-:W5:Y:S03]  /*0c50*/  LDG.E R20, desc[UR6][R20.64] ;  /* 0x0000000614147981 */ /* 0x000f66000c1e1900 */
[----:B------:R-:W-:Y:S01]  /*0c60*/  LEA.HI R24, R24, R29, RZ, 0x14 ;  /* 0x0000001d18187211 */ /* 0x000fe200078fa0ff */
[----:B------:R-:W5:Y:S04]  /*0c70*/  LDG.E R16, desc[UR6][R16.64] ;  /* 0x0000000610107981 */ /* 0x000f68000c1e1900 */
[----:B------:R0:W5:Y:S02]  /*0c80*/  LDG.E R17, desc[UR6][R22.64] ;  /* 0x0000000616117981 */ /* 0x000164000c1e1900 */
[----:B0-----:R-:W-:Y:S01]  /*0c90*/  LOP3.LUT R22, R24, 0xfff00000, RZ, 0xc0, !PT ;  /* 0xfff0000018167812 */ /* 0x001fe200078ec0ff */
[----:B------:R-:W-:-:S04]  /*0ca0*/  IMAD.WIDE R24, R25, 0x4, R12 ;  /* 0x0000000419187825 */ /* 0x000fc800078e020c */
[----:B------:R-:W-:Y:S01]  /*0cb0*/  IMAD.IADD R29, R29, 0x1, -R22 ;  /* 0x000000011d1d7824 */ /* 0x000fe200078e0a16 */
[----:B------:R0:W5:Y:S01]  /*0cc0*/  LDG.E R19, desc[UR6][R24.64] ;  /* 0x0000000618137981 */ /* 0x000162000c1e1900 */
[----:B------:R-:W-:-:S05]  /*0cd0*/  IMAD.WIDE R22, R4, 0x4, R12 ;  /* 0x0000000404167825 */ /* 0x000fca00078e020c */
[----:B------:R1:W5:Y:S01]  /*0ce0*/  LDG.E R4, desc[UR6][R22.64] ;  /* 0x0000000616047981 */ /* 0x000362000c1e1900 */
[----:B0-----:R-:W-:-:S04]  /*0cf0*/  IMAD.WIDE R24, R29, 0x4, R12 ;  /* 0x000000041d187825 */ /* 0x001fc800078e020c */
[----:B------:R-:W-:Y:S01]  /*0d00*/  VIADD R29, R2, 0x14 ;  /* 0x00000014021d7836 */ /* 0x000fe20000000000 */
[----:B------:R-:W5:Y:S04]  /*0d10*/  LDG.E R21, desc[UR6][R24.64] ;  /* 0x0000000618157981 */ /* 0x000f68000c1e1900 */
[----:B-1----:R-:W-:-:S04]  /*0d20*/  SHF.R.S32.HI R22, RZ, 0x1f, R29 ;  /* 0x0000001fff167819 */ /* 0x002fc8000001141d */
[----:B------:R-:W-:-:S04]  /*0d30*/  LEA.HI R22, R22, R29, RZ, 0x14 ;  /* 0x0000001d16167211 */ /* 0x000fc800078fa0ff */
[----:B------:R-:W-:-:S04]  /*0d40*/  LOP3.LUT R22, R22, 0xfff00000, RZ, 0xc0, !PT ;  /* 0xfff0000016167812 */ /* 0x000fc800078ec0ff */
[----:B------:R-:W-:-:S05]  /*0d50*/  IADD3 R29, PT, PT, -R22, R29, RZ ;  /* 0x0000001d161d7210 */ /* 0x000fca0007ffe1ff */
[----:B------:R-:W-:-:S05]  /*0d60*/  IMAD.WIDE R22, R29, 0x4, R12 ;  /* 0x000000041d167825 */ /* 0x000fca00078e020c */
[----:B------:R-:W5:Y:S01]  /*0d70*/  LDG.E R29, desc[UR6][R22.64] ;  /* 0x00000006161d7981 */ /* 0x000f62000c1e1900 */
[----:B------:R-:W-:-:S04]  /*0d80*/  UIADD3 UR4, UPT, UPT, UR4, 0x18, URZ ;  /* 0x0000001804047890 */ /* 0x000fc8000fffe0ff */
[----:B------:R-:W-:Y:S01]  /*0d90*/  UISETP.NE.AND UP0, UPT, UR4, 0x67, UPT ;  /* 0x000000670400788c */ /* 0x000fe2000bf05270 */
[----:B------:R-:W-:Y:S02]  /*0da0*/  VIADD R2, R2, 0x18 ;  /* 0x0000001802027836 */ /* 0x000fe40000000000 */
[----:B--2---:R-:W-:-:S04]  /*0db0*/  FADD R0, R3, R0 ;  /* 0x0000000003007221 */ /* 0x004fc80000000000 */
[----:B---3--:R-:W-:-:S04]  /*0dc0*/  FADD R5, R0, R5 ;  /* 0x0000000500057221 */ /* 0x008fc80000000000 */
[----:B----4-:R-:W-:-:S04]  /*0dd0*/  FADD R28, R5, R28 ;  /* 0x0000001c051c7221 */ /* 0x010fc80000000000 */
[----:B-----5:R-:W-:-:S04]  /*0de0*/  FADD R27, R28, R27 ;  /* 0x0000001b1c1b7221 */ /* 0x020fc80000000000 */
[----:B------:R-:W-:-:S04]  /*0df0*/  FADD R26, R27, R26 ;  /* 0x0000001a1b1a7221 */ /* 0x000fc80000000000 */
        /* <DEDUP_REMOVED lines=13> */
[----:B------:R-:W-:Y:S01]  /*0ed0*/  FADD R23, R4, R29 ;  /* 0x0000001d04177221 */ /* 0x000fe20000000000 */
[----:B------:R-:W-:Y:S06]  /*0ee0*/  BRA.U UP0, `(.L_x_2) ;  /* 0xfffffff100f47547 */ /* 0x000fec000b83ffff */
[----:B------:R-:W-:Y:S01]  /*0ef0*/  STG.E desc[UR6][R14.64], R23 ;  /* 0x000000170e007986 */ /* 0x000fe2000c101906 */
[----:B------:R-:W-:Y:S05]  /*0f00*/  EXIT ;  /* 0x000000000000794d */ /* 0x000fea0003800000 */
.L_x_3:
        /* <DEDUP_REMOVED lines=15> */
.L_x_13:


//--------------------- .text._Z14stress_computePf --------------------------
	.section	.text._Z14stress_computePf,"ax",@progbits
	.align	128
        .global         _Z14stress_computePf
        .type           _Z14stress_computePf,@function
        .size           _Z14stress_computePf,(.L_x_14 - _Z14stress_computePf)
        .other          _Z14stress_computePf,@"STO_CUDA_ENTRY STV_DEFAULT"
_Z14stress_computePf:
.text._Z14stress_computePf:
        /* <DEDUP_REMOVED lines=10> */
[----:B-1----:R0:W5:Y:S01]  /*00a0*/  LDG.E R5, desc[UR8][R2.64] ;  /* 0x0000000802057981 */ /* 0x002162000c1e1900 */
[----:B------:R-:W-:-:S05]  /*00b0*/  UMOV UR4, URZ ;  /* 0x000000ff00047c82 */ /* 0x000fca0008000000 */
.L_x_9:
[C---:B-----5:R-:W-:Y:S01]  /*00c0*/  FMUL R0, R5.reuse, 0.63661974668502807617 ;  /* 0x3f22f98305007820 */ /* 0x060fe20000400000 */
[----:B------:R-:W-:Y:S01]  /*00d0*/  FSETP.GE.AND P0, PT, |R5|, 105615, PT ;  /* 0x47ce47800500780b */ /* 0x000fe20003f06200 */
[----:B------:R-:W-:Y:S04]  /*00e0*/  BSSY.RECONVERGENT B0, `(.L_x_4) ;  /* 0x0000067000007945 */ /* 0x000fe80003800200 */
[----:B------:R-:W1:Y:S02]  /*00f0*/  F2I.NTZ R0, R0 ;  /* 0x0000000000007305 */ /* 0x000e640000203100 */
[----:B-1----:R-:W-:-:S05]  /*0100*/  I2FP.F32.S32 R6, R0 ;  /* 0x0000000000067245 */ /* 0x002fca0000201400 */
[----:B------:R-:W-:-:S04]  /*0110*/  FFMA R7, R6, -1.5707962512969970703, R5 ;  /* 0xbfc90fda06077823 */ /* 0x000fc80000000005 */
[----:B------:R-:W-:-:S04]  /*0120*/  FFMA R7, R6, -7.5497894158615963534e-08, R7 ;  /* 0xb3a2216806077823 */ /* 0x000fc80000000007 */
[----:B------:R-:W-:Y:S01]  /*0130*/  FFMA R8, R6, -5.3903029534742383927e-15, R7 ;  /* 0xa7c234c506087823 */ /* 0x000fe20000000007 */
[----:B------:R-:W-:Y:S06]  /*0140*/  @!P0 BRA `(.L_x_5) ;  /* 0x0000000400808947 */ /* 0x000fec0003800000 */
[----:B------:R-:W-:-:S13]  /*0150*/  FSETP.NEU.AND P0, PT, |R5|, +INF , PT ;  /* 0x7f8000000500780b */ /* 0x000fda0003f0d200 */
[----:B------:R-:W-:Y:S01]  /*0160*/  @!P0 FMUL R8, RZ, R5 ;  /* 0x00000005ff088220 */ /* 0x000fe20000400000 */
[----:B------:R-:W-:Y:S01]  /*0170*/  @!P0 IMAD.MOV.U32 R0, RZ, RZ, RZ ;  /* 0x000000ffff008224 */ /* 0x000fe200078e00ff */
[----:B------:R-:W-:Y:S06]  /*0180*/  @!P0 BRA `(.L_x_5) ;  /* 0x0000000400708947 */ /* 0x000fec0003800000 */
[----:B------:R-:W-:Y:S01]  /*0190*/  IMAD.SHL.U32 R6, R5, 0x100, RZ ;  /* 0x0000010005067824 */ /* 0x000fe200078e00ff */
[----:B------:R-:W1:Y:S01]  /*01a0*/  LDCU.64 UR10, c[0x4][URZ] ;  /* 0x01000000ff0a77ac */ /* 0x000e620008000a00 */
[----:B------:R-:W-:Y:S02]  /*01b0*/  IMAD.MOV.U32 R0, RZ, RZ, RZ ;  /* 0x000000ffff007224 */ /* 0x000fe400078e00ff */
[----:B------:R-:W-:Y:S01]  /*01c0*/  IMAD.MOV.U32 R16, RZ, RZ, RZ ;  /* 0x000000ffff107224 */ /* 0x000fe200078e00ff */
[----:B------:R-:W-:Y:S01]  /*01d0*/  LOP3.LUT R15, R6, 0x80000000, RZ, 0xfc, !PT ;  /* 0x80000000060f7812 */ /* 0x000fe200078efcff */
[----:B------:R-:W-:Y:S01]  /*01e0*/  UMOV UR6, URZ ;  /* 0x000000ff00067c82 */ /* 0x000fe20008000000 */
[----:B------:R-:W-:-:S05]  /*01f0*/  UMOV UR5, URZ ;  /* 0x000000ff00057c82 */ /* 0x000fca0008000000 */
.L_x_6:
[----:B-1----:R-:W-:Y:S01]  /*0200*/  IMAD.U32 R8, RZ, RZ, UR10 ;  /* 0x0000000aff087e24 */ /* 0x002fe2000f8e00ff */
[----:B------:R-:W-:-:S05]  /*0210*/  MOV R9, UR11 ;  /* 0x0000000b00097c02 */ /* 0x000fca0008000f00 */
[----:B------:R-:W2:Y:S01]  /*0220*/  LDG.E.CONSTANT R6, desc[UR8][R8.64] ;  /* 0x0000000808067981 */ /* 0x000ea2000c1e9900 */
[----:B------:R-:W-:Y:S01]  /*0230*/  UIADD3 UR5, UPT, UPT, UR5, 0x1, URZ ;  /* 0x0000000105057890 */ /* 0x000fe2000fffe0ff */
[C---:B------:R-:W-:Y:S01]  /*0240*/  ISETP.EQ.AND P0, PT, R16.reuse, RZ, PT ;  /* 0x000000ff1000720c */ /* 0x040fe20003f02270 */
[----:B------:R-:W-:Y:S01]  /*0250*/  UIADD3 UR10, UP1, UPT, UR10, 0x4, URZ ;  /* 0x000000040a0a7890 */ /* 0x000fe2000ff3e0ff */
[C---:B------:R-:W-:Y:S01]  /*0260*/  ISETP.EQ.AND P1, PT, R16.reuse, 0x4, PT ;  /* 0x000000041000780c */ /* 0x040fe20003f22270 */
[----:B------:R-:W-:Y:S01]  /*0270*/  UISETP.NE.AND UP0, UPT, UR5, 0x6, UPT ;  /* 0x000000060500788c */ /* 0x000fe2000bf05270 */
[C---:B------:R-:W-:Y:S01]  /*0280*/  ISETP.EQ.AND P2, PT, R16.reuse, 0x8, PT ;  /* 0x000000081000780c */ /* 0x040fe20003f42270 */
[----:B------:R-:W-:Y:S01]  /*0290*/  UIADD3.X UR11, UPT, UPT, URZ, UR11, URZ, UP1, !UPT ;  /* 0x0000000bff0b7290 */ /* 0x000fe20008ffe4ff */
[C---:B------:R-:W-:Y:S02]  /*02a0*/  ISETP.EQ.AND P3, PT, R16.reuse, 0xc, PT ;  /* 0x0000000c1000780c */ /* 0x040fe40003f62270 */
[----:B------:R-:W-:-:S02]  /*02b0*/  ISETP.EQ.AND P4, PT, R16, 0x10, PT ;  /* 0x000000101000780c */ /* 0x000fc40003f82270 */
[C---:B------:R-:W-:Y:S01]  /*02c0*/  ISETP.EQ.AND P5, PT, R16.reuse, 0x14, PT ;  /* 0x000000141000780c */ /* 0x040fe20003fa2270 */
[----:B------:R-:W-:Y:S02]  /*02d0*/  VIADD R16, R16, 0x4 ;  /* 0x0000000410107836 */ /* 0x000fe40000000000 */
[----:B--2---:R-:W-:-:S03]  /*02e0*/  IMAD.WIDE.U32 R6, R6, R15, RZ ;  /* 0x0000000f06067225 */ /* 0x004fc600078e00ff */
[----:B------:R-:W-:-:S04]  /*02f0*/  IADD3 R6, P6, PT, R6, R0, RZ ;  /* 0x0000000006067210 */ /* 0x000fc80007fde0ff */
[----:B------:R-:W-:Y:S01]  /*0300*/  IADD3.X R0, PT, PT, R7, UR6, RZ, P6, !PT ;  /* 0x0000000607007c10 */ /* 0x000fe2000b7fe4ff */
[--C-:B------:R-:W-:Y:S01]  /*0310*/  @P0 IMAD.MOV.U32 R4, RZ, RZ, R6.reuse ;  /* 0x000000ffff040224 */ /* 0x100fe200078e0006 */
[----:B------:R-:W-:Y:S01]  /*0320*/  @P4 MOV R11, R6 ;  /* 0x00000006000b4202 */ /* 0x000fe20000000f00 */
[--C-:B------:R-:W-:Y:S02]  /*0330*/  @P1 IMAD.MOV.U32 R14, RZ, RZ, R6.reuse ;  /* 0x000000ffff0e1224 */ /* 0x100fe400078e0006 */
[--C-:B------:R-:W-:Y:S02]  /*0340*/  @P2 IMAD.MOV.U32 R13, RZ, RZ, R6.reuse ;  /* 0x000000ffff0d2224 */ /* 0x100fe400078e0006 */
[--C-:B------:R-:W-:Y:S02]  /*0350*/  @P3 IMAD.MOV.U32 R12, RZ, RZ, R6.reuse ;  /* 0x000000ffff0c3224 */ /* 0x100fe400078e0006 */
[----:B------:R-:W-:Y:S01]  /*0360*/  @P5 IMAD.MOV.U32 R10, RZ, RZ, R6 ;  /* 0x000000ffff0a5224 */ /* 0x000fe200078e0006 */
[----:B------:R-:W-:Y:S06]  /*0370*/  BRA.U UP0, `(.L_x_6) ;  /* 0xfffffffd00a07547 */ /* 0x000fec000b83ffff */
[----:B------:R-:W-:Y:S01]  /*0380*/  SHF.R.U32.HI R6, RZ, 0x17, R5 ;  /* 0x00000017ff067819 */ /* 0x000fe20000011605 */
[----:B------:R-:W-:Y:S03]  /*0390*/  BSSY.RECONVERGENT B1, `(.L_x_7) ;  /* 0x0000029000017945 */ /* 0x000fe60003800200 */
[C---:B------:R-:W-:Y:S02]  /*03a0*/  LOP3.LUT R7, R6.reuse, 0xe0, RZ, 0xc0, !PT ;  /* 0x000000e006077812 */ /* 0x040fe400078ec0ff */
[----:B------:R-:W-:-:S03]  /*03b0*/  LOP3.LUT P6, RZ, R6, 0x1f, RZ, 0xc0, !PT ;  /* 0x0000001f06ff7812 */ /* 0x000fc600078cc0ff */
[----:B------:R-:W-:-:S05]  /*03c0*/  VIADD R7, R7, 0xffffff80 ;  /* 0xffffff8007077836 */ /* 0x000fca0000000000 */
[----:B------:R-:W-:-:S05]  /*03d0*/  SHF.R.U32.HI R7, RZ, 0x5, R7 ;  /* 0x00000005ff077819 */ /* 0x000fca0000011607 */
[----:B------:R-:W-:-:S05]  /*03e0*/  IMAD.U32 R9, R7, -0x4, RZ ;  /* 0xfffffffc07097824 */ /* 0x000fca00078e00ff */
[C---:B------:R-:W-:Y:S02]  /*03f0*/  ISETP.EQ.AND P3, PT, R9.reuse, -0x18, PT ;  /* 0xffffffe80900780c */ /* 0x040fe40003f62270 */
[C---:B------:R-:W-:Y:S02]  /*0400*/  ISETP.EQ.AND P4, PT, R9.reuse, -0x14, PT ;  /* 0xffffffec0900780c */ /* 0x040fe40003f82270 */
[C---:B------:R-:W-:Y:S02]  /*0410*/  ISETP.EQ.AND P2, PT, R9.reuse, -0x10, PT ;  /* 0xfffffff00900780c */ /* 0x040fe40003f42270 */
[C---:B------:R-:W-:Y:S02]  /*0420*/  ISETP.EQ.AND P1, PT, R9.reuse, -0xc, PT ;  /* 0xfffffff40900780c */ /* 0x040fe40003f22270 */
[C---:B------:R-:W-:Y:S02]  /*0430*/  ISETP.EQ.AND P0, PT, R9.reuse, -0x8, PT ;  /* 0xfffffff80900780c */ /* 0x040fe40003f02270 */
[----:B------:R-:W-:-:S03]  /*0440*/  ISETP.EQ.AND P5, PT, R9, RZ, PT ;  /* 0x000000ff0900720c */ /* 0x000fc60003fa2270 */
[----:B------:R-:W-:Y:S02]  /*0450*/  @P3 MOV R7, R4 ;  /* 0x0000000400073202 */ /* 0x000fe40000000f00 */
[C---:B------:R-:W-:Y:S01]  /*0460*/  ISETP.EQ.AND P3, PT, R9.reuse, -0x4, PT ;  /* 0xfffffffc0900780c */ /* 0x040fe20003f62270 */
[----:B------:R-:W-:Y:S02]  /*0470*/  @P4 IMAD.MOV.U32 R8, RZ, RZ, R4 ;  /* 0x000000ffff084224 */ /* 0x000fe400078e0004 */
[----:B------:R-:W-:Y:S01]  /*0480*/  @P4 IMAD.MOV.U32 R7, RZ, RZ, R14 ;  /* 0x000000ffff074224 */ /* 0x000fe200078e000e */
[----:B------:R-:W-:Y:S01]  /*0490*/  ISETP.EQ.AND P4, PT, R9, 0x4, PT ;  /* 0x000000040900780c */ /* 0x000fe20003f82270 */
[----:B------:R-:W-:Y:S02]  /*04a0*/  @P2 IMAD.MOV.U32 R7, RZ, RZ, R13 ;  /* 0x000000ffff072224 */ /* 0x000fe400078e000d */
[----:B------:R-:W-:Y:S02]  /*04b0*/  @P1 IMAD.MOV.U32 R7, RZ, RZ, R12 ;  /* 0x000000ffff071224 */ /* 0x000fe400078e000c */
[----:B------:R-:W-:-:S02]  /*04c0*/  @P0 IMAD.MOV.U32 R7, RZ, RZ, R11 ;  /* 0x000000ffff070224 */ /* 0x000fc400078e000b */
[----:B------:R-:W-:Y:S01]  /*04d0*/  @P2 IMAD.MOV.U32 R8, RZ, RZ, R14 ;  /* 0x000000ffff082224 */ /* 0x000fe200078e000e */
[----:B------:R-:W-:Y:S01]  /*04e0*/  @P1 MOV R8, R13 ;  /* 0x0000000d00081202 */ /* 0x000fe20000000f00 */
[----:B------:R-:W-:Y:S01]  /*04f0*/  @P0 IMAD.MOV.U32 R8, RZ, RZ, R12 ;  /* 0x000000ffff080224 */ /* 0x000fe200078e000c */
[----:B------:R-:W-:Y:S01]  /*0500*/  @P3 MOV R7, R10 ;  /* 0x0000000a00073202 */ /* 0x000fe20000000f00 */
[----:B------:R-:W-:Y:S02]  /*0510*/  @P5 IMAD.MOV.U32 R7, RZ, RZ, R0 ;  /* 0x000000ffff075224 */ /* 0x000fe400078e0000 */
[----:B------:R-:W-:Y:S02]  /*0520*/  @P3 IMAD.MOV.U32 R8, RZ, RZ, R11 ;  /* 0x000000ffff083224 */ /* 0x000fe400078e000b */
[----:B------:R-:W-:Y:S02]  /*0530*/  @P5 IMAD.MOV.U32 R8, RZ, RZ, R10 ;  /* 0x000000ffff085224 */ /* 0x000fe400078e000a */
[----:B------:R-:W-:-:S02]  /*0540*/  @P4 IMAD.MOV.U32 R8, RZ, RZ, R0 ;  /* 0x000000ffff084224 */ /* 0x000fc400078e0000 */
[----:B------:R-:W-:Y:S01]  /*0550*/  IMAD.MOV.U32 R15, RZ, RZ, R7 ;  /* 0x000000ffff0f7224 */ /* 0x000fe200078e0007 */
[----:B------:R-:W-:Y:S06]  /*0560*/  @!P6 BRA `(.L_x_8) ;  /* 0x00000000002ce947 */ /* 0x000fec0003800000 */
[----:B------:R-:W-:Y:S01]  /*0570*/  @P2 MOV R7, R4 ;  /* 0x0000000400072202 */ /* 0x000fe20000000f00 */
[----:B------:R-:W-:Y:S01]  /*0580*/  @P1 IMAD.MOV.U32 R7, RZ, RZ, R14 ;  /* 0x000000ffff071224 */ /* 0x000fe200078e000e */
[----:B------:R-:W-:Y:S01]  /*0590*/  LOP3.LUT R6, R6, 0x1f, RZ, 0xc0, !PT ;  /* 0x0000001f06067812 */ /* 0x000fe200078ec0ff */
[----:B------:R-:W-:Y:S01]  /*05a0*/  @P0 IMAD.MOV.U32 R7, RZ, RZ, R13 ;  /* 0x000000ffff070224 */ /* 0x000fe200078e000d */
[----:B------:R-:W-:Y:S01]  /*05b0*/  ISETP.EQ.AND P0, PT, R9, 0x8, PT ;  /* 0x000000080900780c */ /* 0x000fe20003f02270 */
[----:B------:R-:W-:Y:S01]  /*05c0*/  @P3 IMAD.MOV.U32 R7, RZ, RZ, R12 ;  /* 0x000000ffff073224 */ /* 0x000fe200078e000c */
[----:B------:R-:W-:Y:S01]  /*05d0*/  SHF.L.W.U32.HI R15, R8, R6, R15 ;  /* 0x00000006080f7219 */ /* 0x000fe20000010e0f */
[----:B------:R-:W-:Y:S01]  /*05e0*/  @P5 IMAD.MOV.U32 R7, RZ, RZ, R11 ;  /* 0x000000ffff075224 */ /* 0x000fe200078e000b */
[----:B------:R-:W-:-:S09]  /*05f0*/  @P4 MOV R7, R10 ;  /* 0x0000000a00074202 */ /* 0x000fd20000000f00 */
[----:B------:R-:W-:-:S05]  /*0600*/  @P0 IMAD.MOV.U32 R7, RZ, RZ, R0 ;  /* 0x000000ffff070224 */ /* 0x000fca00078e0000 */
[----:B------:R-:W-:-:S07]  /*0610*/  SHF.L.W.U32.HI R8, R7, R6, R8 ;  /* 0x0000000607087219 */ /* 0x000fce0000010e08 */
.L_x_8:
[----:B------:R-:W-:Y:S05]  /*0620*/  BSYNC.RECONVERGENT B1 ;  /* 0x0000000000017941 */ /* 0x000fea0003800200 */
.L_x_7:
[C---:B------:R-:W-:Y:S01]  /*0630*/  SHF.L.W.U32.HI R16, R8.reuse, 0x2, R15 ;  /* 0x0000000208107819 */ /* 0x040fe20000010e0f */
[----:B------:R-:W-:Y:S01]  /*0640*/  IMAD.SHL.U32 R8, R8, 0x4, RZ ;  /* 0x0000000408087824 */ /* 0x000fe200078e00ff */
[----:B------:R-:W-:Y:S01]  /*0650*/  UMOV UR6, 0x54442d19 ;  /* 0x54442d1900067882 */ /* 0x000fe20000000000 */
[----:B------:R-:W-:Y:S01]  /*0660*/  UMOV UR7, 0x3bf921fb ;  /* 0x3bf921fb00077882 */ /* 0x000fe20000000000 */
[----:B------:R-:W-:Y:S02]  /*0670*/  SHF.R.S32.HI R7, RZ, 0x1f, R16 ;  /* 0x0000001fff077819 */ /* 0x000fe40000011410 */
[----:B------:R-:W-:Y:S02]  /*0680*/  ISETP.GE.AND P0, PT, R5, RZ, PT ;  /* 0x000000ff0500720c */ /* 0x000fe40003f06270 */
[C---:B------:R-:W-:Y:S02]  /*0690*/  LOP3.LUT R8, R7.reuse, R8, RZ, 0x3c, !PT ;  /* 0x0000000807087212 */ /* 0x040fe400078e3cff */
[----:B------:R-:W-:-:S02]  /*06a0*/  LOP3.LUT R9, R7, R16, RZ, 0x3c, !PT ;  /* 0x0000001007097212 */ /* 0x000fc400078e3cff */
[----:B------:R-:W-:Y:S02]  /*06b0*/  SHF.R.U32.HI R0, RZ, 0x1e, R15 ;  /* 0x0000001eff007819 */ /* 0x000fe4000001160f */
[----:B------:R-:W1:Y:S01]  /*06c0*/  I2F.F64.S64 R6, R8 ;  /* 0x0000000800067312 */ /* 0x000e620000301c00 */
[C---:B------:R-:W-:Y:S02]  /*06d0*/  LOP3.LUT R15, R16.reuse, R5, RZ, 0x3c, !PT ;  /* 0x00000005100f7212 */ /* 0x040fe400078e3cff */
[----:B------:R-:W-:Y:S02]  /*06e0*/  LEA.HI R0, R16, R0, RZ, 0x1 ;  /* 0x0000000010007211 */ /* 0x000fe400078f08ff */
[----:B------:R-:W-:-:S03]  /*06f0*/  ISETP.GE.AND P1, PT, R15, RZ, PT ;  /* 0x000000ff0f00720c */ /* 0x000fc60003f26270 */
[----:B------:R-:W-:-:S04]  /*0700*/  IMAD.MOV R15, RZ, RZ, -R0 ;  /* 0x000000ffff0f7224 */ /* 0x000fc800078e0a00 */
[----:B------:R-:W-:Y:S01]  /*0710*/  @!P0 IMAD.MOV.U32 R0, RZ, RZ, R15 ;  /* 0x000000ffff008224 */ /* 0x000fe200078e000f */
[----:B-1----:R-:W-:-:S10]  /*0720*/  DMUL R6, R6, UR6 ;  /* 0x0000000606067c28 */ /* 0x002fd40008000000 */
[----:B------:R-:W1:Y:S02]  /*0730*/  F2F.F32.F64 R6, R6 ;  /* 0x0000000600067310 */ /* 0x000e640000301000 */
[----:B-1----:R-:W-:-:S07]  /*0740*/  FSEL R8, -R6, R6, !P1 ;  /* 0x0000000606087208 */ /* 0x002fce0004800100 */
.L_x_5:
[----:B------:R-:W-:Y:S05]  /*0750*/  BSYNC.RECONVERGENT B0 ;  /* 0x0000000000007941 */ /* 0x000fea0003800200 */
.L_x_4:
[----:B------:R-:W-:Y:S01]  /*0760*/  MOV R6, 0x37cbac00 ;  /* 0x37cbac0000067802 */ /* 0x000fe20000000f00 */
[----:B------:R-:W-:Y:S01]  /*0770*/  FMUL R7, R8, R8 ;  /* 0x0000000808077220 */ /* 0x000fe20000400000 */
[C---:B------:R-:W-:Y:S01]  /*0780*/  LOP3.LUT R9, R0.reuse, 0x1, RZ, 0xc0, !PT ;  /* 0x0000000100097812 */ /* 0x040fe200078ec0ff */
[----:B------:R-:W-:Y:S01]  /*0790*/  IMAD.MOV.U32 R16, RZ, RZ, 0x3d2aaabb ;  /* 0x3d2aaabbff107424 */ /* 0x000fe200078e00ff */
[----:B------:R-:W-:Y:S01]  /*07a0*/  LOP3.LUT P1, RZ, R0, 0x2, RZ, 0xc0, !PT ;  /* 0x0000000200ff7812 */ /* 0x000fe2000782c0ff */
[----:B------:R-:W-:Y:S01]  /*07b0*/  FFMA R6, R7, R6, -0.0013887860113754868507 ;  /* 0xbab607ed07067423 */ /* 0x000fe20000000006 */
[----:B------:R-:W-:Y:S01]  /*07c0*/  ISETP.NE.U32.AND P0, PT, R9, 0x1, PT ;  /* 0x000000010900780c */ /* 0x000fe20003f05070 */
[----:B------:R-:W-:Y:S01]  /*07d0*/  IMAD.MOV.U32 R15, RZ, RZ, 0x3effffff ;  /* 0x3effffffff0f7424 */ /* 0x000fe200078e00ff */
[----:B------:R-:W-:Y:S02]  /*07e0*/  UIADD3 UR4, UPT, UPT, UR4, 0x1, URZ ;  /* 0x0000000104047890 */ /* 0x000fe4000fffe0ff */
[----:B------:R-:W-:-:S02]  /*07f0*/  FSEL R6, R6, -0.00019574658654164522886, !P0 ;  /* 0xb94d415306067808 */ /* 0x000fc40004000000 */
[----:B------:R-:W-:Y:S01]  /*0800*/  FSEL R16, R16, 0.0083327032625675201416, !P0 ;  /* 0x3c0885e410107808 */ /* 0x000fe20004000000 */
[----:B------:R-:W-:Y:S01]  /*0810*/  UISETP.NE.AND UP0, UPT, UR4, 0x64, UPT ;  /* 0x000000640400788c */ /* 0x000fe2000bf05270 */
[----:B------:R-:W-:Y:S02]  /*0820*/  FSEL R0, R8, 1, P0 ;  /* 0x3f80000008007808 */ /* 0x000fe40000000000 */
[----:B------:R-:W-:Y:S01]  /*0830*/  FSEL R15, -R15, -0.16666662693023681641, !P0 ;  /* 0xbe2aaaa80f0f7808 */ /* 0x000fe20004000100 */
[C---:B------:R-:W-:Y:S02]  /*0840*/  FFMA R6, R7.reuse, R6, R16 ;  /* 0x0000000607067223 */ /* 0x040fe40000000010 */
[C---:B------:R-:W-:Y:S02]  /*0850*/  FFMA R9, R7.reuse, R0, RZ ;  /* 0x0000000007097223 */ /* 0x040fe400000000ff */
[----:B------:R-:W-:-:S04]  /*0860*/  FFMA R6, R7, R6, R15 ;  /* 0x0000000607067223 */ /* 0x000fc8000000000f */
[----:B------:R-:W-:-:S04]  /*0870*/  FFMA R0, R9, R6, R0 ;  /* 0x0000000609007223 */ /* 0x000fc80000000000 */
[----:B------:R-:W-:-:S04]  /*0880*/  @P1 FADD R0, RZ, -R0 ;  /* 0x80000000ff001221 */ /* 0x000fc80000000000 */
[----:B------:R-:W-:-:S04]  /*0890*/  FMUL R0, R0, 3 ;  /* 0x4040000000007820 */ /* 0x000fc80000400000 */
[----:B------:R-:W-:Y:S01]  /*08a0*/  FFMA R5, R5, 2, R0 ;  /* 0x4000000005057823 */ /* 0x000fe20000000000 */
[----:B------:R-:W-:Y:S06]  /*08b0*/  BRA.U UP0, `(.L_x_9) ;  /* 0xfffffff900007547 */ /* 0x000fec000b83ffff */
[----:B------:R-:W-:Y:S01]  /*08c0*/  STG.E desc[UR8][R2.64], R5 ;  /* 0x0000000502007986 */ /* 0x000fe2000c101908 */
[----:B------:R-:W-:Y:S05]  /*08d0*/  EXIT ;  /* 0x000000000000794d */ /* 0x000fea0003800000 */
.L_x_10:
        /* <DEDUP_REMOVED lines=10> */
.L_x_14:


//--------------------- .nv.global.init           --------------------------
	.section	.nv.global.init,"aw",@progbits
	.align	4
.nv.global.init:
	.type		__cudart_i2opi_f,@object
	.size		__cudart_i2opi_f,(.L_0 - __cudart_i2opi_f)
__cudart_i2opi_f:
        /*0000*/ 	.byte	0x41, 0x90, 0x43, 0x3c, 0x99, 0x95, 0x62, 0xdb, 0xc0, 0xdd, 0x34, 0xf5, 0xd1, 0x57, 0x27, 0xfc
        /*0010*/ 	.byte	0x29, 0x15, 0x44, 0x4e, 0x6e, 0x83, 0xf9, 0xa2
.L_0:


//--------------------- .nv.shared.reserved.0     --------------------------
	.section	.nv.shared.reserved.0,"aw",@nobits
	.weak		__nv_reservedSMEM_offset_0_alias
	.size		__nv_reservedSMEM_offset_0_alias, 0, 64
	.other		__nv_reservedSMEM_offset_0_alias,@"STO_CUDA_RESERVED_SHARED STV_DEFAULT"
__nv_reservedSMEM_offset_0_alias:
	.zero		0
	.zero		64


//--------------------- .nv.constant0._Z13stress_atomicPf --------------------------
	.section	.nv.constant0._Z13stress_atomicPf,"a",@progbits
	.sectionflags	@""
	.align	4
.nv.constant0._Z13stress_atomicPf:
	.zero		904


//--------------------- .nv.constant0._Z9stress_xuPf --------------------------
	.section	.nv.constant0._Z9stress_xuPf,"a",@progbits
	.sectionflags	@""
	.align	4
.nv.constant0._Z9stress_xuPf:
	.zero		904


//--------------------- .nv.constant0._Z13stress_memoryPf --------------------------
	.section	.nv.constant0._Z13stress_memoryPf,"a",@progbits
	.sectionflags	@""
	.align	4
.nv.constant0._Z13stress_memoryPf:
	.zero		904


//--------------------- .nv.constant0._Z14stress_computePf --------------------------
	.section	.nv.constant0._Z14stress_computePf,"a",@progbits
	.sectionflags	@""
	.align	4
.nv.constant0._Z14stress_computePf:
	.zero		904


//--------------------- SYMBOLS --------------------------

	.type		.nv.reservedSmem.offset0,@object
	.size		.nv.reservedSmem.offset0,0x4
